	.target	sm_90a

	.elftype	@"ET_EXEC"


//--------------------- .note.nv.tkinfo           --------------------------
	.section	.note.nv.tkinfo,"",@"SHT_NOTE"
	.sectionflags	@"SHF_NOTE_NV_TKINFO"
	.tkinfo
        /*0018*/ 	.word	0x00000002
        /*0030*/ 	.string	""
        /*0030*/ 	.string	"ptxas"
        /*0030*/ 	.string	"Cuda compilation tools, release 13.0, V13.0.88"
        /*0030*/ 	.string	"Build cuda_13.0.r13.0/compiler.36424714_0"
        /*0030*/ 	.string	"-arch sm_90a -m 64 "



//--------------------- .note.nv.cuinfo           --------------------------
	.section	.note.nv.cuinfo,"",@"SHT_NOTE"
	.sectionflags	@"SHF_NOTE_NV_CUINFO"
        /*0018*/ 	.short	0x0002
        /*001a*/ 	.short	0x005a
        /*001c*/ 	.short	0x0082
	.zero		2


//--------------------- .nv.info                  --------------------------
	.section	.nv.info,"",@"SHT_CUDA_INFO"
	.align	4


	//----- nvinfo : EIATTR_REGCOUNT
	.align		4
        /*0000*/ 	.byte	0x04, 0x2f
        /*0002*/ 	.short	(.L_15 - .L_14)
	.align		4
.L_14:
        /*0004*/ 	.word	index@(_ZN7cutlass13device_kernelINS_4gemm6kernel13GemmUniversalIN4cute5tupleIJiiiiEEENS1_10collective13CollectiveMmaINS1_34MainloopSm90TmaGmmaWarpSpecializedILi3ENS5_IJNS4_1CILi2EEESB_NSA_ILi1EEEEEENS1_35KernelTmaWarpSpecializedCooperativeEEENS5_IJNSA_ILi128EEESG_SG_EEENS_6half_tENS5_IJlSC_lEEESI_SJ_NS4_8TiledMMAINS4_8MMA_AtomIJNS4_4SM904GMMA26MMA_64x128x16_F32F16F16_SSILNSN_5MajorE0ELSP_0ELNSN_7ScaleInE1ELSQ_1EEEEEENS4_6LayoutINS5_IJSB_SC_SC_EEENS5_IJSC_NSA_ILi0EEESV_EEEEENS5_IJNS4_10UnderscoreESY_SY_EEEEENS4_23SM90_TMA_LOAD_MULTICASTENS4_14ComposedLayoutINS4_7SwizzleILi3ELi4ELi3EEENS4_18smem_ptr_flag_bitsILi16EEENST_INS5_IJNSA_ILi8EEENSA_ILi64EEEEEENS5_IJS18_SC_EEEEEEEvNS4_8identityES11_S1C_vS1D_EENS_8epilogue10collective6detail29Sm90TmaWarpSpecializedAdapterINS1G_15DefaultEpilogueISI_SJ_SJ_NS1F_6thread17LinearCombinationISI_Li1EffLNS1K_9ScaleType4KindE0ELNS_15FloatRoundStyleE2ESI_EENS1_15EpilogueDefaultEEEEEvvEEEEvNT_6ParamsE)
        /*0008*/ 	.word	0x000000a8


	//----- nvinfo : EIATTR_FRAME_SIZE
	.align		4
.L_15:
        /*000c*/ 	.byte	0x04, 0x11
        /*000e*/ 	.short	(.L_17 - .L_16)
	.align		4
.L_16:
        /*0010*/ 	.word	index@(_ZN7cutlass13device_kernelINS_4gemm6kernel13GemmUniversalIN4cute5tupleIJiiiiEEENS1_10collective13CollectiveMmaINS1_34MainloopSm90TmaGmmaWarpSpecializedILi3ENS5_IJNS4_1CILi2EEESB_NSA_ILi1EEEEEENS1_35KernelTmaWarpSpecializedCooperativeEEENS5_IJNSA_ILi128EEESG_SG_EEENS_6half_tENS5_IJlSC_lEEESI_SJ_NS4_8TiledMMAINS4_8MMA_AtomIJNS4_4SM904GMMA26MMA_64x128x16_F32F16F16_SSILNSN_5MajorE0ELSP_0ELNSN_7ScaleInE1ELSQ_1EEEEEENS4_6LayoutINS5_IJSB_SC_SC_EEENS5_IJSC_NSA_ILi0EEESV_EEEEENS5_IJNS4_10UnderscoreESY_SY_EEEEENS4_23SM90_TMA_LOAD_MULTICASTENS4_14ComposedLayoutINS4_7SwizzleILi3ELi4ELi3EEENS4_18smem_ptr_flag_bitsILi16EEENST_INS5_IJNSA_ILi8EEENSA_ILi64EEEEEENS5_IJS18_SC_EEEEEEEvNS4_8identityES11_S1C_vS1D_EENS_8epilogue10collective6detail29Sm90TmaWarpSpecializedAdapterINS1G_15DefaultEpilogueISI_SJ_SJ_NS1F_6thread17LinearCombinationISI_Li1EffLNS1K_9ScaleType4KindE0ELNS_15FloatRoundStyleE2ESI_EENS1_15EpilogueDefaultEEEEEvvEEEEvNT_6ParamsE)
        /*0014*/ 	.word	0x00000000


	//----- nvinfo : EIATTR_MIN_STACK_SIZE
	.align		4
.L_17:
        /*0018*/ 	.byte	0x04, 0x12
        /*001a*/ 	.short	(.L_19 - .L_18)
	.align		4
.L_18:
        /*001c*/ 	.word	index@(_ZN7cutlass13device_kernelINS_4gemm6kernel13GemmUniversalIN4cute5tupleIJiiiiEEENS1_10collective13CollectiveMmaINS1_34MainloopSm90TmaGmmaWarpSpecializedILi3ENS5_IJNS4_1CILi2EEESB_NSA_ILi1EEEEEENS1_35KernelTmaWarpSpecializedCooperativeEEENS5_IJNSA_ILi128EEESG_SG_EEENS_6half_tENS5_IJlSC_lEEESI_SJ_NS4_8TiledMMAINS4_8MMA_AtomIJNS4_4SM904GMMA26MMA_64x128x16_F32F16F16_SSILNSN_5MajorE0ELSP_0ELNSN_7ScaleInE1ELSQ_1EEEEEENS4_6LayoutINS5_IJSB_SC_SC_EEENS5_IJSC_NSA_ILi0EEESV_EEEEENS5_IJNS4_10UnderscoreESY_SY_EEEEENS4_23SM90_TMA_LOAD_MULTICASTENS4_14ComposedLayoutINS4_7SwizzleILi3ELi4ELi3EEENS4_18smem_ptr_flag_bitsILi16EEENST_INS5_IJNSA_ILi8EEENSA_ILi64EEEEEENS5_IJS18_SC_EEEEEEEvNS4_8identityES11_S1C_vS1D_EENS_8epilogue10collective6detail29Sm90TmaWarpSpecializedAdapterINS1G_15DefaultEpilogueISI_SJ_SJ_NS1F_6thread17LinearCombinationISI_Li1EffLNS1K_9ScaleType4KindE0ELNS_15FloatRoundStyleE2ESI_EENS1_15EpilogueDefaultEEEEEvvEEEEvNT_6ParamsE)
        /*0020*/ 	.word	0x00000000
.L_19:


//--------------------- .nv.compat                --------------------------
	.section	.nv.compat,"",@"SHT_CUDA_COMPAT_INFO"
	.align	4
        /*0000*/ 	.byte	0x02, 0x09, 0x01, 0x00, 0x02, 0x02, 0x04, 0x00, 0x02, 0x05, 0x05, 0x00, 0x03, 0x07, 0x01, 0x01
        /*0010*/ 	.byte	0x02, 0x03, 0x01, 0x00, 0x02, 0x06, 0x01, 0x00, 0x04, 0x0b, 0x08, 0x00, 0x00, 0x00, 0x00, 0x00
        /*0020*/ 	.byte	0x00, 0x00, 0x00, 0x00


//--------------------- .nv.info._ZN7cutlass13device_kernelINS_4gemm6kernel13GemmUniversalIN4cute5tupleIJiiiiEEENS1_10collective13CollectiveMmaINS1_34MainloopSm90TmaGmmaWarpSpecializedILi3ENS5_IJNS4_1CILi2EEESB_NSA_ILi1EEEEEENS1_35KernelTmaWarpSpecializedCooperativeEEENS5_IJNSA_ILi128EEESG_SG_EEENS_6half_tENS5_IJlSC_lEEESI_SJ_NS4_8TiledMMAINS4_8MMA_AtomIJNS4_4SM904GMMA26MMA_64x128x16_F32F16F16_SSILNSN_5MajorE0ELSP_0ELNSN_7ScaleInE1ELSQ_1EEEEEENS4_6LayoutINS5_IJSB_SC_SC_EEENS5_IJSC_NSA_ILi0EEESV_EEEEENS5_IJNS4_10UnderscoreESY_SY_EEEEENS4_23SM90_TMA_LOAD_MULTICASTENS4_14ComposedLayoutINS4_7SwizzleILi3ELi4ELi3EEENS4_18smem_ptr_flag_bitsILi16EEENST_INS5_IJNSA_ILi8EEENSA_ILi64EEEEEENS5_IJS18_SC_EEEEEEEvNS4_8identityES11_S1C_vS1D_EENS_8epilogue10collective6detail29Sm90TmaWarpSpecializedAdapterINS1G_15DefaultEpilogueISI_SJ_SJ_NS1F_6thread17LinearCombinationISI_Li1EffLNS1K_9ScaleType4KindE0ELNS_15FloatRoundStyleE2ESI_EENS1_15EpilogueDefaultEEEEEvvEEEEvNT_6ParamsE --------------------------
	.section	.nv.info._ZN7cutlass13device_kernelINS_4gemm6kernel13GemmUniversalIN4cute5tupleIJiiiiEEENS1_10collective13CollectiveMmaINS1_34MainloopSm90TmaGmmaWarpSpecializedILi3ENS5_IJNS4_1CILi2EEESB_NSA_ILi1EEEEEENS1_35KernelTmaWarpSpecializedCooperativeEEENS5_IJNSA_ILi128EEESG_SG_EEENS_6half_tENS5_IJlSC_lEEESI_SJ_NS4_8TiledMMAINS4_8MMA_AtomIJNS4_4SM904GMMA26MMA_64x128x16_F32F16F16_SSILNSN_5MajorE0ELSP_0ELNSN_7ScaleInE1ELSQ_1EEEEEENS4_6LayoutINS5_IJSB_SC_SC_EEENS5_IJSC_NSA_ILi0EEESV_EEEEENS5_IJNS4_10UnderscoreESY_SY_EEEEENS4_23SM90_TMA_LOAD_MULTICASTENS4_14ComposedLayoutINS4_7SwizzleILi3ELi4ELi3EEENS4_18smem_ptr_flag_bitsILi16EEENST_INS5_IJNSA_ILi8EEENSA_ILi64EEEEEENS5_IJS18_SC_EEEEEEEvNS4_8identityES11_S1C_vS1D_EENS_8epilogue10collective6detail29Sm90TmaWarpSpecializedAdapterINS1G_15DefaultEpilogueISI_SJ_SJ_NS1F_6thread17LinearCombinationISI_Li1EffLNS1K_9ScaleType4KindE0ELNS_15FloatRoundStyleE2ESI_EENS1_15EpilogueDefaultEEEEEvvEEEEvNT_6ParamsE,"",@"SHT_CUDA_INFO"
	.sectionflags	@""
	.align	4


	//----- nvinfo : EIATTR_CUDA_API_VERSION
	.align		4
        /*0000*/ 	.byte	0x04, 0x37
        /*0002*/ 	.short	(.L_21 - .L_20)
.L_20:
        /*0004*/ 	.word	0x00000082


	//----- nvinfo : EIATTR_KPARAM_INFO
	.align		4
.L_21:
        /*0008*/ 	.byte	0x04, 0x17
        /*000a*/ 	.short	(.L_23 - .L_22)
.L_22:
        /*000c*/ 	.word	0x00000000
        /*0010*/ 	.short	0x0000
        /*0012*/ 	.short	0x0070
        /*0014*/ 	.byte	0x00, 0xf0, 0x01, 0x10


	//----- nvinfo : EIATTR_SPARSE_MMA_MASK
	.align		4
.L_23:
        /*0018*/ 	.byte	0x03, 0x50
        /*001a*/ 	.short	0x0000


	//----- nvinfo : EIATTR_MAXREG_COUNT
	.align		4
        /*001c*/ 	.byte	0x03, 0x1b
        /*001e*/ 	.short	0x00a8


	//----- nvinfo : EIATTR_NUM_BARRIERS
	.align		4
        /*0020*/ 	.byte	0x02, 0x4c
        /*0022*/ 	.byte	0x01
	.zero		1


	//----- nvinfo : EIATTR_EXTERNS
	.align		4
        /*0024*/ 	.byte	0x04, 0x0f
        /*0026*/ 	.short	(.L_25 - .L_24)


	//   ....[0]....
	.align		4
.L_24:
        /*0028*/ 	.word	index@(__assertfail)


	//----- nvinfo : EIATTR_MERCURY_ISA_VERSION
	.align		4
.L_25:
        /*002c*/ 	.byte	0x03, 0x5f
        /*002e*/ 	.short	0x0101


	//----- nvinfo : EIATTR_INT_WARP_WIDE_INSTR_OFFSETS
	.align		4
        /*0030*/ 	.byte	0x04, 0x31
        /*0032*/ 	.short	(.L_27 - .L_26)


	//   ....[0]....
.L_26:
        /*0034*/ 	.word	0x00000460


	//   ....[1]....
        /*0038*/ 	.word	0x00000490


	//   ....[2]....
        /*003c*/ 	.word	0x00000630


	//   ....[3]....
        /*0040*/ 	.word	0x00002260


	//----- nvinfo : EIATTR_COOP_GROUP_MASK_REGIDS
	.align		4
.L_27:
        /*0044*/ 	.byte	0x04, 0x29
        /*0046*/ 	.short	(.L_29 - .L_28)


	//   ....[0]....
.L_28:
        /*0048*/ 	.word	0xffffffff


	//   ....[1]....
        /*004c*/ 	.word	0xffffffff


	//   ....[2]....
        /*0050*/ 	.word	0xffffffff


	//   ....[3]....
        /*0054*/ 	.word	0xffffffff


	//   ....[4]....
        /*0058*/ 	.word	0xffffffff


	//   ....[5]....
        /*005c*/ 	.word	0xffffffff


	//----- nvinfo : EIATTR_COOP_GROUP_INSTR_OFFSETS
	.align		4
.L_29:
        /*0060*/ 	.byte	0x04, 0x28
        /*0062*/ 	.short	(.L_31 - .L_30)


	//   ....[0]....
.L_30:
        /*0064*/ 	.word	0x00000060


	//   ....[1]....
        /*0068*/ 	.word	0x00000070


	//   ....[2]....
        /*006c*/ 	.word	0x00000130


	//   ....[3]....
        /*0070*/ 	.word	0x000002b0


	//   ....[4]....
        /*0074*/ 	.word	0x000007e0


	//   ....[5]....
        /*0078*/ 	.word	0x00001460


	//----- nvinfo : EIATTR_REG_RECONFIG
	.align		4
.L_31:
        /*007c*/ 	.byte	0x01, 0x54
	.zero		2


	//----- nvinfo : EIATTR_SYSCALL_OFFSETS
	.align		4
        /*0080*/ 	.byte	0x04, 0x46
        /*0082*/ 	.short	(.L_33 - .L_32)


	//   ....[0]....
.L_32:
        /*0084*/ 	.word	0x00001650


	//----- nvinfo : EIATTR_MBARRIER_INSTR_OFFSETS
	.align		4
.L_33:
        /*0088*/ 	.byte	0x04, 0x39
        /*008a*/ 	.short	(.L_35 - .L_34)


	//   ....[0]....
.L_34:
        /*008c*/ 	.word	0x00000230
        /*0090*/ 	.word	0x000000ff
        /*0094*/ 	.word	0x00000000
        /*0098*/ 	.short	0x0100
        /*009a*/ 	.byte	0x08
	.zero		1


	//   ....[1]....
        /*009c*/ 	.word	0x00000240
        /*00a0*/ 	.word	0x000000ff
        /*00a4*/ 	.word	0x00000018
        /*00a8*/ 	.short	0x0100
        /*00aa*/ 	.byte	0x08
	.zero		1


	//   ....[2]....
        /*00ac*/ 	.word	0x00000250
        /*00b0*/ 	.word	0x000000ff
        /*00b4*/ 	.word	0x00000008
        /*00b8*/ 	.short	0x0100
        /*00ba*/ 	.byte	0x08
	.zero		1


	//   ....[3]....
        /*00bc*/ 	.word	0x00000260
        /*00c0*/ 	.word	0x000000ff
        /*00c4*/ 	.word	0x00000020
        /*00c8*/ 	.short	0x0100
        /*00ca*/ 	.byte	0x08
	.zero		1


	//   ....[4]....
        /*00cc*/ 	.word	0x00000270
        /*00d0*/ 	.word	0x000000ff
        /*00d4*/ 	.word	0x00000010
        /*00d8*/ 	.short	0x0100
        /*00da*/ 	.byte	0x08
	.zero		1


	//   ....[5]....
        /*00dc*/ 	.word	0x00000280
        /*00e0*/ 	.word	0x000000ff
        /*00e4*/ 	.word	0x00000028
        /*00e8*/ 	.short	0x0100
        /*00ea*/ 	.byte	0x08
	.zero		1


	//   ....[6]....
        /*00ec*/ 	.word	0x000006c0
        /*00f0*/ 	.word	0x000000ff
        /*00f4*/ 	.word	0x00000040
        /*00f8*/ 	.short	0x0100
        /*00fa*/ 	.byte	0x06
	.zero		1


	//   ....[7]....
        /*00fc*/ 	.word	0x00000760
        /*0100*/ 	.word	0x000000ff
        /*0104*/ 	.word	0x00000048
        /*0108*/ 	.short	0x0100
        /*010a*/ 	.byte	0x06
	.zero		1


	//   ....[8]....
        /*010c*/ 	.word	0x00001710
        /*0110*/ 	.word	0x00000003
        /*0114*/ 	.word	0x00000000
        /*0118*/ 	.short	0x010a
        /*011a*/ 	.byte	0x3f
	.zero		1


	//   ....[9]....
        /*011c*/ 	.word	0x00001770
        /*0120*/ 	.word	0x00000003
        /*0124*/ 	.word	0x00000000
        /*0128*/ 	.short	0x010a
        /*012a*/ 	.byte	0x3f
	.zero		1


	//   ....[10]....
        /*012c*/ 	.word	0x00001cb0
        /*0130*/ 	.word	0x00000005
        /*0134*/ 	.word	0x00000000
        /*0138*/ 	.short	0x010a
        /*013a*/ 	.byte	0x3f
	.zero		1


	//   ....[11]....
        /*013c*/ 	.word	0x00001cf0
        /*0140*/ 	.word	0x00000005
        /*0144*/ 	.word	0x00000000
        /*0148*/ 	.short	0x010a
        /*014a*/ 	.byte	0x3f
	.zero		1


	//   ....[12]....
        /*014c*/ 	.word	0x00002110
        /*0150*/ 	.word	0x00000004
        /*0154*/ 	.word	0x00000000
        /*0158*/ 	.short	0x0101
        /*015a*/ 	.byte	0x3f
	.zero		1


	//   ....[13]....
        /*015c*/ 	.word	0x00002300
        /*0160*/ 	.word	0x00000000
        /*0164*/ 	.word	0x00000000
        /*0168*/ 	.short	0x0101
        /*016a*/ 	.byte	0x3f
	.zero		1


	//   ....[14]....
        /*016c*/ 	.word	0x000074f0
        /*0170*/ 	.word	0x00000015
        /*0174*/ 	.word	0x00000018
        /*0178*/ 	.short	0x010a
        /*017a*/ 	.byte	0x3f
	.zero		1


	//   ....[15]....
        /*017c*/ 	.word	0x00007970
        /*0180*/ 	.word	0x00000006
        /*0184*/ 	.word	0x00000048
        /*0188*/ 	.short	0x0101
        /*018a*/ 	.byte	0x3f
	.zero		1


	//   ....[16]....
        /*018c*/ 	.word	0x000080a0
        /*0190*/ 	.word	0x00000007
        /*0194*/ 	.word	0x00000000
        /*0198*/ 	.short	0x010a
        /*019a*/ 	.byte	0x3f
	.zero		1


	//   ....[17]....
        /*019c*/ 	.word	0x00008120
        /*01a0*/ 	.word	0x00000006
        /*01a4*/ 	.word	0x00000000
        /*01a8*/ 	.short	0x010a
        /*01aa*/ 	.byte	0x3f
	.zero		1


	//   ....[18]....
        /*01ac*/ 	.word	0x000081b0
        /*01b0*/ 	.word	0x00000003
        /*01b4*/ 	.word	0x00000000
        /*01b8*/ 	.short	0x010a
        /*01ba*/ 	.byte	0x3f
	.zero		1


	//   ....[19]....
        /*01bc*/ 	.word	0x00008210
        /*01c0*/ 	.word	0x00000003
        /*01c4*/ 	.word	0x00000000
        /*01c8*/ 	.short	0x010a
        /*01ca*/ 	.byte	0x3f
	.zero		1


	//   ....[20]....
        /*01cc*/ 	.word	0x00008260
        /*01d0*/ 	.word	0x00000005
        /*01d4*/ 	.word	0x00000000
        /*01d8*/ 	.short	0x010a
        /*01da*/ 	.byte	0x3f
	.zero		1


	//   ....[21]....
        /*01dc*/ 	.word	0x00008330
        /*01e0*/ 	.word	0x00000015
        /*01e4*/ 	.word	0x00000018
        /*01e8*/ 	.short	0x010a
        /*01ea*/ 	.byte	0x3f
	.zero		1


	//   ....[22]....
        /*01ec*/ 	.word	0x00008400
        /*01f0*/ 	.word	0x00000007
        /*01f4*/ 	.word	0x00000000
        /*01f8*/ 	.short	0x010a
        /*01fa*/ 	.byte	0x3f
	.zero		1


	//   ....[23]....
        /*01fc*/ 	.word	0x00008450
        /*0200*/ 	.word	0x00000006
        /*0204*/ 	.word	0x00000000
        /*0208*/ 	.short	0x010a
        /*020a*/ 	.byte	0x3f
	.zero		1


	//----- nvinfo : EIATTR_NUM_MBARRIERS
	.align		4
.L_35:
        /*020c*/ 	.byte	0x03, 0x38
        /*020e*/ 	.short	0x0008


	//----- nvinfo : EIATTR_EXIT_INSTR_OFFSETS
	.align		4
        /*0210*/ 	.byte	0x04, 0x1c
        /*0212*/ 	.short	(.L_37 - .L_36)


	//   ....[0]....
.L_36:
        /*0214*/ 	.word	0x000009b0


	//   ....[1]....
        /*0218*/ 	.word	0x000011c0


	//   ....[2]....
        /*021c*/ 	.word	0x00006bb0


	//   ....[3]....
        /*0220*/ 	.word	0x00007110


	//   ....[4]....
        /*0224*/ 	.word	0x00008200


	//----- nvinfo : EIATTR_MAX_THREADS
	.align		4
.L_37:
        /*0228*/ 	.byte	0x04, 0x05
        /*022a*/ 	.short	(.L_39 - .L_38)
.L_38:
        /*022c*/ 	.word	0x00000180
        /*0230*/ 	.word	0x00000001
        /*0234*/ 	.word	0x00000001


	//----- nvinfo : EIATTR_CRS_STACK_SIZE
	.align		4
.L_39:
        /*0238*/ 	.byte	0x04, 0x1e
        /*023a*/ 	.short	(.L_41 - .L_40)
.L_40:
        /*023c*/ 	.word	0x00000000


	//----- nvinfo : EIATTR_CBANK_PARAM_SIZE
	.align		4
.L_41:
        /*0240*/ 	.byte	0x03, 0x19
        /*0242*/ 	.short	0x0470


	//----- nvinfo : EIATTR_PARAM_CBANK
	.align		4
        /*0244*/ 	.byte	0x04, 0x0a
        /*0246*/ 	.short	(.L_43 - .L_42)
	.align		4
.L_42:
        /*0248*/ 	.word	index@(.nv.constant0._ZN7cutlass13device_kernelINS_4gemm6kernel13GemmUniversalIN4cute5tupleIJiiiiEEENS1_10collective13CollectiveMmaINS1_34MainloopSm90TmaGmmaWarpSpecializedILi3ENS5_IJNS4_1CILi2EEESB_NSA_ILi1EEEEEENS1_35KernelTmaWarpSpecializedCooperativeEEENS5_IJNSA_ILi128EEESG_SG_EEENS_6half_tENS5_IJlSC_lEEESI_SJ_NS4_8TiledMMAINS4_8MMA_AtomIJNS4_4SM904GMMA26MMA_64x128x16_F32F16F16_SSILNSN_5MajorE0ELSP_0ELNSN_7ScaleInE1ELSQ_1EEEEEENS4_6LayoutINS5_IJSB_SC_SC_EEENS5_IJSC_NSA_ILi0EEESV_EEEEENS5_IJNS4_10UnderscoreESY_SY_EEEEENS4_23SM90_TMA_LOAD_MULTICASTENS4_14ComposedLayoutINS4_7SwizzleILi3ELi4ELi3EEENS4_18smem_ptr_flag_bitsILi16EEENST_INS5_IJNSA_ILi8EEENSA_ILi64EEEEEENS5_IJS18_SC_EEEEEEEvNS4_8identityES11_S1C_vS1D_EENS_8epilogue10collective6detail29Sm90TmaWarpSpecializedAdapterINS1G_15DefaultEpilogueISI_SJ_SJ_NS1F_6thread17LinearCombinationISI_Li1EffLNS1K_9ScaleType4KindE0ELNS_15FloatRoundStyleE2ESI_EENS1_15EpilogueDefaultEEEEEvvEEEEvNT_6ParamsE)
        /*024c*/ 	.short	0x0210
        /*024e*/ 	.short	0x0470


	//----- nvinfo : EIATTR_SW_WAR
	.align		4
.L_43:
        /*0250*/ 	.byte	0x04, 0x36
        /*0252*/ 	.short	(.L_45 - .L_44)
.L_44:
        /*0254*/ 	.word	0x00000008
.L_45:


//--------------------- .nv.callgraph             --------------------------
	.section	.nv.callgraph,"",@"SHT_CUDA_CALLGRAPH"
	.align	4
	.sectionentsize	8
	.align		4
        /*0000*/ 	.word	0x00000000
	.align		4
        /*0004*/ 	.word	0xffffffff
	.align		4
        /*0008*/ 	.word	index@(_ZN7cutlass13device_kernelINS_4gemm6kernel13GemmUniversalIN4cute5tupleIJiiiiEEENS1_10collective13CollectiveMmaINS1_34MainloopSm90TmaGmmaWarpSpecializedILi3ENS5_IJNS4_1CILi2EEESB_NSA_ILi1EEEEEENS1_35KernelTmaWarpSpecializedCooperativeEEENS5_IJNSA_ILi128EEESG_SG_EEENS_6half_tENS5_IJlSC_lEEESI_SJ_NS4_8TiledMMAINS4_8MMA_AtomIJNS4_4SM904GMMA26MMA_64x128x16_F32F16F16_SSILNSN_5MajorE0ELSP_0ELNSN_7ScaleInE1ELSQ_1EEEEEENS4_6LayoutINS5_IJSB_SC_SC_EEENS5_IJSC_NSA_ILi0EEESV_EEEEENS5_IJNS4_10UnderscoreESY_SY_EEEEENS4_23SM90_TMA_LOAD_MULTICASTENS4_14ComposedLayoutINS4_7SwizzleILi3ELi4ELi3EEENS4_18smem_ptr_flag_bitsILi16EEENST_INS5_IJNSA_ILi8EEENSA_ILi64EEEEEENS5_IJS18_SC_EEEEEEEvNS4_8identityES11_S1C_vS1D_EENS_8epilogue10collective6detail29Sm90TmaWarpSpecializedAdapterINS1G_15DefaultEpilogueISI_SJ_SJ_NS1F_6thread17LinearCombinationISI_Li1EffLNS1K_9ScaleType4KindE0ELNS_15FloatRoundStyleE2ESI_EENS1_15EpilogueDefaultEEEEEvvEEEEvNT_6ParamsE)
	.align		4
        /*000c*/ 	.word	index@(__assertfail)
	.align		4
        /*0010*/ 	.word	0x00000000
	.align		4
        /*0014*/ 	.word	0xfffffffe
	.align		4
        /*0018*/ 	.word	0x00000000
	.align		4
        /*001c*/ 	.word	0xfffffffd
	.align		4
        /*0020*/ 	.word	0x00000000
	.align		4
        /*0024*/ 	.word	0xfffffffc


//--------------------- .nv.constant4             --------------------------
	.section	.nv.constant4,"a",@progbits
	.align	8
	.align		8
.nv.constant4:
        /*0000*/ 	.dword	__assertfail
	.align		8
        /*0008*/ 	.dword	__unnamed_1
	.align		8
        /*0010*/ 	.dword	_ZN40_INTERNAL_c1d0907b_4_k_cu_09ac6019_226904cuda3std3__45__cpo5beginE
	.align		8
        /*0018*/ 	.dword	_ZN40_INTERNAL_c1d0907b_4_k_cu_09ac6019_226904cuda3std3__45__cpo3endE
	.align		8
        /*0020*/ 	.dword	_ZN40_INTERNAL_c1d0907b_4_k_cu_09ac6019_226904cuda3std3__45__cpo6cbeginE
	.align		8
        /*0028*/ 	.dword	_ZN40_INTERNAL_c1d0907b_4_k_cu_09ac6019_226904cuda3std3__45__cpo4cendE
	.align		8
        /*0030*/ 	.dword	_ZN40_INTERNAL_c1d0907b_4_k_cu_09ac6019_226904cuda3std3__442_GLOBAL__N__c1d0907b_4_k_cu_09ac6019_226906ignoreE
	.align		8
        /*0038*/ 	.dword	_ZN40_INTERNAL_c1d0907b_4_k_cu_09ac6019_226904cuda3std3__419piecewise_constructE
	.align		8
        /*0040*/ 	.dword	_ZN40_INTERNAL_c1d0907b_4_k_cu_09ac6019_226904cuda3std3__48in_placeE
	.align		8
        /*0048*/ 	.dword	_ZN40_INTERNAL_c1d0907b_4_k_cu_09ac6019_226904cuda3std6ranges3__45__cpo4swapE
	.align		8
        /*0050*/ 	.dword	_ZN40_INTERNAL_c1d0907b_4_k_cu_09ac6019_226904cuda3std6ranges3__45__cpo9iter_moveE
	.align		8
        /*0058*/ 	.dword	_ZN40_INTERNAL_c1d0907b_4_k_cu_09ac6019_226904cute7productE
	.align		8
        /*0060*/ 	.dword	_ZN40_INTERNAL_c1d0907b_4_k_cu_09ac6019_226904cute1_E
	.align		8
        /*0068*/ 	.dword	$str$22
	.align		8
        /*0070*/ 	.dword	$str$23


//--------------------- .text._ZN7cutlass13device_kernelINS_4gemm6kernel13GemmUniversalIN4cute5tupleIJiiiiEEENS1_10collective13CollectiveMmaINS1_34MainloopSm90TmaGmmaWarpSpecializedILi3ENS5_IJNS4_1CILi2EEESB_NSA_ILi1EEEEEENS1_35KernelTmaWarpSpecializedCooperativeEEENS5_IJNSA_ILi128EEESG_SG_EEENS_6half_tENS5_IJlSC_lEEESI_SJ_NS4_8TiledMMAINS4_8MMA_AtomIJNS4_4SM904GMMA26MMA_64x128x16_F32F16F16_SSILNSN_5MajorE0ELSP_0ELNSN_7ScaleInE1ELSQ_1EEEEEENS4_6LayoutINS5_IJSB_SC_SC_EEENS5_IJSC_NSA_ILi0EEESV_EEEEENS5_IJNS4_10UnderscoreESY_SY_EEEEENS4_23SM90_TMA_LOAD_MULTICASTENS4_14ComposedLayoutINS4_7SwizzleILi3ELi4ELi3EEENS4_18smem_ptr_flag_bitsILi16EEENST_INS5_IJNSA_ILi8EEENSA_ILi64EEEEEENS5_IJS18_SC_EEEEEEEvNS4_8identityES11_S1C_vS1D_EENS_8epilogue10collective6detail29Sm90TmaWarpSpecializedAdapterINS1G_15DefaultEpilogueISI_SJ_SJ_NS1F_6thread17LinearCombinationISI_Li1EffLNS1K_9ScaleType4KindE0ELNS_15FloatRoundStyleE2ESI_EENS1_15EpilogueDefaultEEEEEvvEEEEvNT_6ParamsE --------------------------
	.section	.text._ZN7cutlass13device_kernelINS_4gemm6kernel13GemmUniversalIN4cute5tupleIJiiiiEEENS1_10collective13CollectiveMmaINS1_34MainloopSm90TmaGmmaWarpSpecializedILi3ENS5_IJNS4_1CILi2EEESB_NSA_ILi1EEEEEENS1_35KernelTmaWarpSpecializedCooperativeEEENS5_IJNSA_ILi128EEESG_SG_EEENS_6half_tENS5_IJlSC_lEEESI_SJ_NS4_8TiledMMAINS4_8MMA_AtomIJNS4_4SM904GMMA26MMA_64x128x16_F32F16F16_SSILNSN_5MajorE0ELSP_0ELNSN_7ScaleInE1ELSQ_1EEEEEENS4_6LayoutINS5_IJSB_SC_SC_EEENS5_IJSC_NSA_ILi0EEESV_EEEEENS5_IJNS4_10UnderscoreESY_SY_EEEEENS4_23SM90_TMA_LOAD_MULTICASTENS4_14ComposedLayoutINS4_7SwizzleILi3ELi4ELi3EEENS4_18smem_ptr_flag_bitsILi16EEENST_INS5_IJNSA_ILi8EEENSA_ILi64EEEEEENS5_IJS18_SC_EEEEEEEvNS4_8identityES11_S1C_vS1D_EENS_8epilogue10collective6detail29Sm90TmaWarpSpecializedAdapterINS1G_15DefaultEpilogueISI_SJ_SJ_NS1F_6thread17LinearCombinationISI_Li1EffLNS1K_9ScaleType4KindE0ELNS_15FloatRoundStyleE2ESI_EENS1_15EpilogueDefaultEEEEEvvEEEEvNT_6ParamsE,"ax",@progbits
	.align	128
.text._ZN7cutlass13device_kernelINS_4gemm6kernel13GemmUniversalIN4cute5tupleIJiiiiEEENS1_10collective13CollectiveMmaINS1_34MainloopSm90TmaGmmaWarpSpecializedILi3ENS5_IJNS4_1CILi2EEESB_NSA_ILi1EEEEEENS1_35KernelTmaWarpSpecializedCooperativeEEENS5_IJNSA_ILi128EEESG_SG_EEENS_6half_tENS5_IJlSC_lEEESI_SJ_NS4_8TiledMMAINS4_8MMA_AtomIJNS4_4SM904GMMA26MMA_64x128x16_F32F16F16_SSILNSN_5MajorE0ELSP_0ELNSN_7ScaleInE1ELSQ_1EEEEEENS4_6LayoutINS5_IJSB_SC_SC_EEENS5_IJSC_NSA_ILi0EEESV_EEEEENS5_IJNS4_10UnderscoreESY_SY_EEEEENS4_23SM90_TMA_LOAD_MULTICASTENS4_14ComposedLayoutINS4_7SwizzleILi3ELi4ELi3EEENS4_18smem_ptr_flag_bitsILi16EEENST_INS5_IJNSA_ILi8EEENSA_ILi64EEEEEENS5_IJS18_SC_EEEEEEEvNS4_8identityES11_S1C_vS1D_EENS_8epilogue10collective6detail29Sm90TmaWarpSpecializedAdapterINS1G_15DefaultEpilogueISI_SJ_SJ_NS1F_6thread17LinearCombinationISI_Li1EffLNS1K_9ScaleType4KindE0ELNS_15FloatRoundStyleE2ESI_EENS1_15EpilogueDefaultEEEEEvvEEEEvNT_6ParamsE:
        .type           _ZN7cutlass13device_kernelINS_4gemm6kernel13GemmUniversalIN4cute5tupleIJiiiiEEENS1_10collective13CollectiveMmaINS1_34MainloopSm90TmaGmmaWarpSpecializedILi3ENS5_IJNS4_1CILi2EEESB_NSA_ILi1EEEEEENS1_35KernelTmaWarpSpecializedCooperativeEEENS5_IJNSA_ILi128EEESG_SG_EEENS_6half_tENS5_IJlSC_lEEESI_SJ_NS4_8TiledMMAINS4_8MMA_AtomIJNS4_4SM904GMMA26MMA_64x128x16_F32F16F16_SSILNSN_5MajorE0ELSP_0ELNSN_7ScaleInE1ELSQ_1EEEEEENS4_6LayoutINS5_IJSB_SC_SC_EEENS5_IJSC_NSA_ILi0EEESV_EEEEENS5_IJNS4_10UnderscoreESY_SY_EEEEENS4_23SM90_TMA_LOAD_MULTICASTENS4_14ComposedLayoutINS4_7SwizzleILi3ELi4ELi3EEENS4_18smem_ptr_flag_bitsILi16EEENST_INS5_IJNSA_ILi8EEENSA_ILi64EEEEEENS5_IJS18_SC_EEEEEEEvNS4_8identityES11_S1C_vS1D_EENS_8epilogue10collective6detail29Sm90TmaWarpSpecializedAdapterINS1G_15DefaultEpilogueISI_SJ_SJ_NS1F_6thread17LinearCombinationISI_Li1EffLNS1K_9ScaleType4KindE0ELNS_15FloatRoundStyleE2ESI_EENS1_15EpilogueDefaultEEEEEvvEEEEvNT_6ParamsE,@function
        .size           _ZN7cutlass13device_kernelINS_4gemm6kernel13GemmUniversalIN4cute5tupleIJiiiiEEENS1_10collective13CollectiveMmaINS1_34MainloopSm90TmaGmmaWarpSpecializedILi3ENS5_IJNS4_1CILi2EEESB_NSA_ILi1EEEEEENS1_35KernelTmaWarpSpecializedCooperativeEEENS5_IJNSA_ILi128EEESG_SG_EEENS_6half_tENS5_IJlSC_lEEESI_SJ_NS4_8TiledMMAINS4_8MMA_AtomIJNS4_4SM904GMMA26MMA_64x128x16_F32F16F16_SSILNSN_5MajorE0ELSP_0ELNSN_7ScaleInE1ELSQ_1EEEEEENS4_6LayoutINS5_IJSB_SC_SC_EEENS5_IJSC_NSA_ILi0EEESV_EEEEENS5_IJNS4_10UnderscoreESY_SY_EEEEENS4_23SM90_TMA_LOAD_MULTICASTENS4_14ComposedLayoutINS4_7SwizzleILi3ELi4ELi3EEENS4_18smem_ptr_flag_bitsILi16EEENST_INS5_IJNSA_ILi8EEENSA_ILi64EEEEEENS5_IJS18_SC_EEEEEEEvNS4_8identityES11_S1C_vS1D_EENS_8epilogue10collective6detail29Sm90TmaWarpSpecializedAdapterINS1G_15DefaultEpilogueISI_SJ_SJ_NS1F_6thread17LinearCombinationISI_Li1EffLNS1K_9ScaleType4KindE0ELNS_15FloatRoundStyleE2ESI_EENS1_15EpilogueDefaultEEEEEvvEEEEvNT_6ParamsE,(.L_x_195 - _ZN7cutlass13device_kernelINS_4gemm6kernel13GemmUniversalIN4cute5tupleIJiiiiEEENS1_10collective13CollectiveMmaINS1_34MainloopSm90TmaGmmaWarpSpecializedILi3ENS5_IJNS4_1CILi2EEESB_NSA_ILi1EEEEEENS1_35KernelTmaWarpSpecializedCooperativeEEENS5_IJNSA_ILi128EEESG_SG_EEENS_6half_tENS5_IJlSC_lEEESI_SJ_NS4_8TiledMMAINS4_8MMA_AtomIJNS4_4SM904GMMA26MMA_64x128x16_F32F16F16_SSILNSN_5MajorE0ELSP_0ELNSN_7ScaleInE1ELSQ_1EEEEEENS4_6LayoutINS5_IJSB_SC_SC_EEENS5_IJSC_NSA_ILi0EEESV_EEEEENS5_IJNS4_10UnderscoreESY_SY_EEEEENS4_23SM90_TMA_LOAD_MULTICASTENS4_14ComposedLayoutINS4_7SwizzleILi3ELi4ELi3EEENS4_18smem_ptr_flag_bitsILi16EEENST_INS5_IJNSA_ILi8EEENSA_ILi64EEEEEENS5_IJS18_SC_EEEEEEEvNS4_8identityES11_S1C_vS1D_EENS_8epilogue10collective6detail29Sm90TmaWarpSpecializedAdapterINS1G_15DefaultEpilogueISI_SJ_SJ_NS1F_6thread17LinearCombinationISI_Li1EffLNS1K_9ScaleType4KindE0ELNS_15FloatRoundStyleE2ESI_EENS1_15EpilogueDefaultEEEEEvvEEEEvNT_6ParamsE)
        .other          _ZN7cutlass13device_kernelINS_4gemm6kernel13GemmUniversalIN4cute5tupleIJiiiiEEENS1_10collective13CollectiveMmaINS1_34MainloopSm90TmaGmmaWarpSpecializedILi3ENS5_IJNS4_1CILi2EEESB_NSA_ILi1EEEEEENS1_35KernelTmaWarpSpecializedCooperativeEEENS5_IJNSA_ILi128EEESG_SG_EEENS_6half_tENS5_IJlSC_lEEESI_SJ_NS4_8TiledMMAINS4_8MMA_AtomIJNS4_4SM904GMMA26MMA_64x128x16_F32F16F16_SSILNSN_5MajorE0ELSP_0ELNSN_7ScaleInE1ELSQ_1EEEEEENS4_6LayoutINS5_IJSB_SC_SC_EEENS5_IJSC_NSA_ILi0EEESV_EEEEENS5_IJNS4_10UnderscoreESY_SY_EEEEENS4_23SM90_TMA_LOAD_MULTICASTENS4_14ComposedLayoutINS4_7SwizzleILi3ELi4ELi3EEENS4_18smem_ptr_flag_bitsILi16EEENST_INS5_IJNSA_ILi8EEENSA_ILi64EEEEEENS5_IJS18_SC_EEEEEEEvNS4_8identityES11_S1C_vS1D_EENS_8epilogue10collective6detail29Sm90TmaWarpSpecializedAdapterINS1G_15DefaultEpilogueISI_SJ_SJ_NS1F_6thread17LinearCombinationISI_Li1EffLNS1K_9ScaleType4KindE0ELNS_15FloatRoundStyleE2ESI_EENS1_15EpilogueDefaultEEEEEvvEEEEvNT_6ParamsE,@"STO_CUDA_ENTRY STV_DEFAULT"
_ZN7cutlass13device_kernelINS_4gemm6kernel13GemmUniversalIN4cute5tupleIJiiiiEEENS1_10collective13CollectiveMmaINS1_34MainloopSm90TmaGmmaWarpSpecializedILi3ENS5_IJNS4_1CILi2EEESB_NSA_ILi1EEEEEENS1_35KernelTmaWarpSpecializedCooperativeEEENS5_IJNSA_ILi128EEESG_SG_EEENS_6half_tENS5_IJlSC_lEEESI_SJ_NS4_8TiledMMAINS4_8MMA_AtomIJNS4_4SM904GMMA26MMA_64x128x16_F32F16F16_SSILNSN_5MajorE0ELSP_0ELNSN_7ScaleInE1ELSQ_1EEEEEENS4_6LayoutINS5_IJSB_SC_SC_EEENS5_IJSC_NSA_ILi0EEESV_EEEEENS5_IJNS4_10UnderscoreESY_SY_EEEEENS4_23SM90_TMA_LOAD_MULTICASTENS4_14ComposedLayoutINS4_7SwizzleILi3ELi4ELi3EEENS4_18smem_ptr_flag_bitsILi16EEENST_INS5_IJNSA_ILi8EEENSA_ILi64EEEEEENS5_IJS18_SC_EEEEEEEvNS4_8identityES11_S1C_vS1D_EENS_8epilogue10collective6detail29Sm90TmaWarpSpecializedAdapterINS1G_15DefaultEpilogueISI_SJ_SJ_NS1F_6thread17LinearCombinationISI_Li1EffLNS1K_9ScaleType4KindE0ELNS_15FloatRoundStyleE2ESI_EENS1_15EpilogueDefaultEEEEEvvEEEEvNT_6ParamsE:
[----:B------:R-:W0:Y:S01]  /*0000*/  LDC R1, c[0x0][0x28] ;  /* 0x00000a00ff017b82 */ /* 0x000e220000000800 */
[----:B------:R-:W1:Y:S01]  /*0010*/  S2R R95, SR_TID.X ;  /* 0x00000000005f7919 */ /* 0x000e620000002100 */
[----:B------:R-:W-:Y:S01]  /*0020*/  ELECT P0, URZ, PT ;  /* 0x00000000003f782f */ /* 0x000fe20003800000 */
[----:B------:R-:W-:Y:S01]  /*0030*/  BSSY B0, `(.L_x_0) ;  /* 0x000000f000007945 */ /* 0x000fe20003800000 */
[--C-:B-1----:R-:W-:Y:S02]  /*0040*/  SHF.R.U32.HI R0, RZ, 0x5, R95.reuse ;  /* 0x00000005ff007819 */ /* 0x102fe4000001165f */
[----:B------:R-:W-:-:S03]  /*0050*/  SHF.R.U32.HI R7, RZ, 0x7, R95 ;  /* 0x00000007ff077819 */ /* 0x000fc6000001165f */
[----:B------:R-:W1:Y:S04]  /*0060*/  SHFL.IDX PT, R3, R0, RZ, 0x1f ;  /* 0x00001fff00037589 */ /* 0x000e6800000e0000 */
[----:B------:R2:W3:Y:S01]  /*0070*/  SHFL.IDX PT, R2, R7, RZ, 0x1f ;  /* 0x00001fff07027589 */ /* 0x0004e200000e0000 */
[----:B-1----:R-:W-:-:S13]  /*0080*/  ISETP.NE.OR P0, PT, R3, RZ, !P0 ;  /* 0x000000ff0300720c */ /* 0x002fda0004705670 */
[----:B0-23--:R-:W-:Y:S05]  /*0090*/  @P0 BRA `(.L_x_1) ;  /* 0x0000000000200947 */ /* 0x00dfea0003800000 */
[----:B------:R-:W-:Y:S02]  /*00a0*/  ULDC.64 UR4, c[0x0][0x198] ;  /* 0x0000660000047ab9 */ /* 0x000fe40000000a00 */
[----:B------:R-:W-:Y:S02]  /*00b0*/  UIADD3 UR6, UP0, UR4, 0xf0, URZ ;  /* 0x000000f004067890 */ /* 0x000fe4000ff1e03f */
[----:B------:R-:W-:Y:S02]  /*00c0*/  UIADD3 UR4, UP1, UR4, 0x1f0, URZ ;  /* 0x000001f004047890 */ /* 0x000fe4000ff3e03f */
[----:B------:R-:W-:Y:S02]  /*00d0*/  UIADD3.X UR7, URZ, UR5, URZ, UP0, !UPT ;  /* 0x000000053f077290 */ /* 0x000fe400087fe43f */
[----:B------:R-:W-:-:S07]  /*00e0*/  UIADD3.X UR5, URZ, UR5, URZ, UP1, !UPT ;  /* 0x000000053f057290 */ /* 0x000fce0008ffe43f */
[----:B------:R0:W-:Y:S02]  /*00f0*/  UTMACCTL.PF [UR6] ;  /* 0x00000000060079b9 */ /* 0x0001e40008040000 */
[----:B------:R0:W-:Y:S02]  /*0100*/  UTMACCTL.PF [UR4] ;  /* 0x00000000040079b9 */ /* 0x0001e40008040000 */
[----:B0-----:R-:W-:Y:S01]  /*0110*/  NOP ;  /* 0x0000000000007918 */ /* 0x001fe20000000000 */
.L_x_1:
[----:B------:R-:W-:Y:S05]  /*0120*/  BSYNC B0 ;  /* 0x0000000000007941 */ /* 0x000fea0003800000 */
.L_x_0:
[----:B------:R-:W0:Y:S02]  /*0130*/  SHFL.IDX PT, R5, R0, RZ, 0x1f ;  /* 0x00001fff00057589 */ /* 0x000e2400000e0000 */
[----:B0-----:R-:W-:-:S13]  /*0140*/  ISETP.NE.AND P0, PT, R5, RZ, PT ;  /* 0x000000ff0500720c */ /* 0x001fda0003f05270 */
[----:B------:R-:W-:Y:S05]  /*0150*/  @P0 BRA `(.L_x_2) ;  /* 0x0000000000500947 */ /* 0x000fea0003800000 */
[----:B------:R-:W0:Y:S01]  /*0160*/  S2UR UR8, SR_CgaCtaId ;  /* 0x00000000000879c3 */ /* 0x000e220000008800 */
[----:B------:R-:W-:Y:S01]  /*0170*/  UMOV UR4, 0x400 ;  /* 0x0000040000047882 */ /* 0x000fe20000000000 */
[----:B------:R-:W-:Y:S01]  /*0180*/  UMOV UR5, 0x1 ;  /* 0x0000000100057882 */ /* 0x000fe20000000000 */
[----:B------:R-:W-:Y:S01]  /*0190*/  UMOV UR6, 0x6 ;  /* 0x0000000600067882 */ /* 0x000fe20000000000 */
[----:B------:R-:W-:Y:S01]  /*01a0*/  ELECT P0, URZ, PT ;  /* 0x00000000003f782f */ /* 0x000fe20003800000 */
[----:B------:R-:W-:-:S04]  /*01b0*/  UIADD3 UR6, -UR6, 0x100000, URZ ;  /* 0x0010000006067890 */ /* 0x000fc8000fffe13f */
[----:B------:R-:W-:Y:S02]  /*01c0*/  USHF.L.U32 UR7, UR6, 0xb, URZ ;  /* 0x0000000b06077899 */ /* 0x000fe4000800063f */
[----:B------:R-:W-:Y:S02]  /*01d0*/  USHF.L.U32 UR6, UR6, 0x1, URZ ;  /* 0x0000000106067899 */ /* 0x000fe4000800063f */
[----:B0-----:R-:W-:Y:S02]  /*01e0*/  ULEA UR8, UR8, UR4, 0x18 ;  /* 0x0000000408087291 */ /* 0x001fe4000f8ec03f */
[----:B------:R-:W-:-:S04]  /*01f0*/  UIADD3 UR4, -UR5, 0x100000, URZ ;  /* 0x0010000005047890 */ /* 0x000fc8000fffe13f */
[----:B------:R-:W-:Y:S02]  /*0200*/  USHF.L.U32 UR5, UR4, 0xb, URZ ;  /* 0x0000000b04057899 */ /* 0x000fe4000800063f */
[----:B------:R-:W-:Y:S01]  /*0210*/  USHF.L.U32 UR4, UR4, 0x1, URZ ;  /* 0x0000000104047899 */ /* 0x000fe2000800063f */
[----:B------:R-:W0:Y:S11]  /*0220*/  FENCE.VIEW.ASYNC.S ;  /* 0x00000000000073c6 */ /* 0x000e360000000000 */
[----:B0-----:R0:W1:Y:S01]  /*0230*/  SYNCS.EXCH.64 URZ, [UR8], UR4 ;  /* 0x00000004083f75b2 */ /* 0x0010620008000100 */
[----:B------:R0:W2:Y:S01]  /*0240*/  SYNCS.EXCH.64 URZ, [UR8+0x18], UR6 ;  /* 0x00001806083f75b2 */ /* 0x0000a20008000100 */
[----:B------:R0:W3:Y:S01]  /*0250*/  SYNCS.EXCH.64 URZ, [UR8+0x8], UR4 ;  /* 0x00000804083f75b2 */ /* 0x0000e20008000100 */
[----:B------:R0:W4:Y:S01]  /*0260*/  SYNCS.EXCH.64 URZ, [UR8+0x20], UR6 ;  /* 0x00002006083f75b2 */ /* 0x0001220008000100 */
[----:B------:R0:W0:Y:S01]  /*0270*/  SYNCS.EXCH.64 URZ, [UR8+0x10], UR4 ;  /* 0x00001004083f75b2 */ /* 0x0000220008000100 */
[----:B------:R0:W0:Y:S01]  /*0280*/  SYNCS.EXCH.64 URZ, [UR8+0x28], UR6 ;  /* 0x00002806083f75b2 */ /* 0x0000220008000100 */
[----:B------:R-:W-:Y:S01]  /*0290*/  NOP ;  /* 0x0000000000007918 */ /* 0x000fe20000000000 */
.L_x_2:
[----:B------:R-:W-:Y:S01]  /*02a0*/  SHF.R.S32.HI R4, RZ, 0x1f, R95 ;  /* 0x0000001fff047819 */ /* 0x000fe2000001145f */
[----:B------:R-:W5:Y:S01]  /*02b0*/  SHFL.IDX PT, R0, R0, RZ, 0x1f ;  /* 0x00001fff00007589 */ /* 0x000f6200000e0000 */
[----:B0-----:R-:W0:Y:S01]  /*02c0*/  S2UR UR8, SR_CTAID.X ;  /* 0x00000000000879c3 */ /* 0x001e220000002500 */
[----:B------:R-:W-:Y:S02]  /*02d0*/  ELECT P0, URZ, PT ;  /* 0x00000000003f782f */ /* 0x000fe40003800000 */
[----:B------:R-:W-:Y:S01]  /*02e0*/  LEA.HI R4, R4, R95, RZ, 0x7 ;  /* 0x0000005f04047211 */ /* 0x000fe200078f38ff */
[----:B------:R-:W-:Y:S01]  /*02f0*/  ULDC UR4, c[0x0][0x150] ;  /* 0x0000540000047ab9 */ /* 0x000fe20000000800 */
[----:B------:R-:W-:Y:S01]  /*0300*/  SHF.R.S32.HI R6, RZ, 0x1f, R5 ;  /* 0x0000001fff067819 */ /* 0x000fe20000011405 */
[----:B------:R-:W-:Y:S01]  /*0310*/  NOP ;  /* 0x0000000000007918 */ /* 0x000fe20000000000 */
[----:B------:R-:W-:Y:S01]  /*0320*/  LOP3.LUT R4, R4, 0xffffff80, RZ, 0xc0, !PT ;  /* 0xffffff8004047812 */ /* 0x000fe200078ec0ff */
[----:B------:R-:W-:Y:S01]  /*0330*/  NOP ;  /* 0x0000000000007918 */ /* 0x000fe20000000000 */
[----:B------:R-:W-:Y:S01]  /*0340*/  LEA.HI R6, R6, R5, RZ, 0x2 ;  /* 0x0000000506067211 */ /* 0x000fe200078f10ff */
[----:B------:R-:W1:Y:S01]  /*0350*/  LDC R11, c[0x0][0x144] ;  /* 0x00005100ff0b7b82 */ /* 0x000e620000000800 */
[----:B------:R-:W-:Y:S01]  /*0360*/  IMAD.MOV.U32 R22, RZ, RZ, 0x1 ;  /* 0x00000001ff167424 */ /* 0x000fe200078e00ff */
[----:B------:R-:W-:Y:S01]  /*0370*/  ISETP.NE.AND P3, PT, R2, RZ, PT ;  /* 0x000000ff0200720c */ /* 0x000fe20003f65270 */
[----:B------:R-:W-:Y:S01]  /*0380*/  IMAD.IADD R8, R95, 0x1, -R4 ;  /* 0x000000015f087824 */ /* 0x000fe200078e0a04 */
[----:B------:R-:W-:Y:S01]  /*0390*/  LOP3.LUT R6, R6, 0x3ffffffc, RZ, 0xc0, !PT ;  /* 0x3ffffffc06067812 */ /* 0x000fe200078ec0ff */
[----:B------:R-:W2:Y:S03]  /*03a0*/  S2R R4, SR_CTAID.Y ;  /* 0x0000000000047919 */ /* 0x000ea60000002600 */
[----:B------:R-:W-:Y:S01]  /*03b0*/  SHF.R.S32.HI R9, RZ, 0x1f, R8 ;  /* 0x0000001fff097819 */ /* 0x000fe20000011408 */
[----:B------:R-:W-:Y:S01]  /*03c0*/  IMAD.IADD R6, R5, 0x1, -R6 ;  /* 0x0000000105067824 */ /* 0x000fe200078e0a06 */
[----:B------:R-:W3:Y:S02]  /*03d0*/  LDC R13, c[0x0][0x140] ;  /* 0x00005000ff0d7b82 */ /* 0x000ee40000000800 */
[----:B------:R-:W-:-:S02]  /*03e0*/  LEA.HI R9, R9, R8, RZ, 0x3 ;  /* 0x0000000809097211 */ /* 0x000fc400078f18ff */
[----:B-----5:R-:W-:Y:S02]  /*03f0*/  ISETP.NE.OR P0, PT, R0, RZ, !P0 ;  /* 0x000000ff0000720c */ /* 0x020fe40004705670 */
[--C-:B------:R-:W-:Y:S02]  /*0400*/  SHF.R.S32.HI R0, RZ, 0x3, R9.reuse ;  /* 0x00000003ff007819 */ /* 0x100fe40000011409 */
[----:B0-----:R-:W-:Y:S02]  /*0410*/  I2FP.F32.U32 R10, UR8 ;  /* 0x00000008000a7c45 */ /* 0x001fe40008201000 */
[----:B------:R-:W-:-:S03]  /*0420*/  SHF.R.S32.HI R9, RZ, 0x1f, R9 ;  /* 0x0000001fff097819 */ /* 0x000fc60000011409 */
[----:B------:R-:W-:Y:S01]  /*0430*/  FMUL R10, R10, UR4 ;  /* 0x000000040a0a7c20 */ /* 0x000fe20008400000 */
[----:B------:R-:W-:Y:S01]  /*0440*/  LEA.HI R9, R9, R0, RZ, 0x2 ;  /* 0x0000000009097211 */ /* 0x000fe200078f10ff */
[----:B------:R-:W-:Y:S02]  /*0450*/  ULDC UR4, c[0x0][0x154] ;  /* 0x0000550000047ab9 */ /* 0x000fe40000000800 */
[----:B------:R-:W-:Y:S01]  /*0460*/  VOTEU.ALL UP0, P0 ;  /* 0x00000000003f7886 */ /* 0x000fe20000000000 */
[----:B------:R-:W-:Y:S01]  /*0470*/  LOP3.LUT R9, R9, 0xfffffffc, RZ, 0xc0, !PT ;  /* 0xfffffffc09097812 */ /* 0x000fe200078ec0ff */
[----:B------:R-:W0:Y:S01]  /*0480*/  F2I.U32.TRUNC.NTZ R10, R10 ;  /* 0x0000000a000a7305 */ /* 0x000e22000020f000 */
[----:B------:R-:W-:Y:S02]  /*0490*/  VOTEU.ALL UP1, P0 ;  /* 0x00000000003f7886 */ /* 0x000fe40000020000 */
[----:B------:R-:W5:Y:S01]  /*04a0*/  @!UP0 S2UR UR7, SR_CgaCtaId ;  /* 0x00000000000789c3 */ /* 0x000f620000008800 */
[----:B------:R-:W-:Y:S01]  /*04b0*/  IMAD.IADD R9, R0, 0x1, -R9 ;  /* 0x0000000100097824 */ /* 0x000fe200078e0a09 */
[----:B------:R-:W-:Y:S01]  /*04c0*/  SHF.R.S32.HI R0, RZ, 0x1f, R3 ;  /* 0x0000001fff007819 */ /* 0x000fe20000011403 */
[----:B------:R-:W-:Y:S01]  /*04d0*/  @!UP0 UMOV UR6, 0x400 ;  /* 0x0000040000068882 */ /* 0x000fe20000000000 */
[----:B---3--:R-:W-:Y:S01]  /*04e0*/  ISETP.EQ.U32.AND P2, PT, R13, 0x1, PT ;  /* 0x000000010d00780c */ /* 0x008fe20003f42070 */
[----:B------:R-:W-:Y:S01]  /*04f0*/  IMAD R19, R6, 0x4, R9 ;  /* 0x0000000406137824 */ /* 0x000fe200078e0209 */
[----:B--2---:R-:W-:-:S02]  /*0500*/  I2FP.F32.U32 R12, R4 ;  /* 0x00000004000c7245 */ /* 0x004fc40000201000 */
[----:B------:R-:W2:Y:S01]  /*0510*/  LDC R9, c[0x0][0x148] ;  /* 0x00005200ff097b82 */ /* 0x000ea20000000800 */
[----:B------:R-:W-:Y:S02]  /*0520*/  LEA.HI R0, R0, R3, RZ, 0x2 ;  /* 0x0000000300007211 */ /* 0x000fe400078f10ff */
[----:B------:R-:W-:Y:S01]  /*0530*/  LEA.HI R6, R19, R19, RZ, 0x1 ;  /* 0x0000001313067211 */ /* 0x000fe200078f08ff */
[----:B0-----:R-:W-:Y:S02]  /*0540*/  IMAD.MOV R14, RZ, RZ, -R10 ;  /* 0x000000ffff0e7224 */ /* 0x001fe400078e0a0a */
[----:B------:R-:W-:Y:S01]  /*0550*/  FMUL R12, R12, UR4 ;  /* 0x000000040c0c7c20 */ /* 0x000fe20008400000 */
[----:B------:R-:W-:Y:S01]  /*0560*/  LOP3.LUT R0, R0, 0xfffffffc, RZ, 0xc0, !PT ;  /* 0xfffffffc00007812 */ /* 0x000fe200078ec0ff */
[----:B------:R-:W-:Y:S01]  /*0570*/  UMOV UR4, 0x20 ;  /* 0x0000002000047882 */ /* 0x000fe20000000000 */
[----:B------:R-:W-:Y:S01]  /*0580*/  LOP3.LUT R10, R6, 0xfffffffe, RZ, 0xc0, !PT ;  /* 0xfffffffe060a7812 */ /* 0x000fe200078ec0ff */
[----:B-1----:R-:W-:Y:S01]  /*0590*/  IMAD R6, R11, R14, UR8 ;  /* 0x000000080b067e24 */ /* 0x002fe2000f8e020e */
[----:B------:R-:W-:-:S04]  /*05a0*/  @!UP0 UIADD3 UR4, -UR4, 0x100000, URZ ;  /* 0x0010000004048890 */ /* 0x000fc8000fffe13f */
[----:B------:R-:W-:Y:S02]  /*05b0*/  @!UP0 USHF.L.U32 UR5, UR4, 0xb, URZ ;  /* 0x0000000b04058899 */ /* 0x000fe4000800063f */
[----:B------:R-:W-:Y:S01]  /*05c0*/  @!UP0 USHF.L.U32 UR4, UR4, 0x1, URZ ;  /* 0x0000000104048899 */ /* 0x000fe2000800063f */
[----:B------:R-:W0:Y:S01]  /*05d0*/  F2I.U32.TRUNC.NTZ R12, R12 ;  /* 0x0000000c000c7305 */ /* 0x000e22000020f000 */
[----:B------:R-:W-:Y:S02]  /*05e0*/  IMAD.IADD R3, R3, 0x1, -R0 ;  /* 0x0000000103037824 */ /* 0x000fe400078e0a00 */
[C---:B------:R-:W-:Y:S02]  /*05f0*/  IMAD.IADD R11, R19.reuse, 0x1, -R10 ;  /* 0x00000001130b7824 */ /* 0x040fe400078e0a0a */
[----:B------:R-:W-:Y:S01]  /*0600*/  IMAD.SHL.U32 R10, R19, 0x4, RZ ;  /* 0x00000004130a7824 */ /* 0x000fe200078e00ff */
[----:B-----5:R-:W-:Y:S01]  /*0610*/  @!UP0 ULEA UR6, UR7, UR6, 0x18 ;  /* 0x0000000607068291 */ /* 0x020fe2000f8ec03f */
[----:B------:R-:W-:Y:S01]  /*0620*/  ISETP.NE.AND P1, PT, R3, 0x3, PT ;  /* 0x000000030300780c */ /* 0x000fe20003f25270 */
[----:B------:R-:W-:Y:S01]  /*0630*/  VOTEU.ALL UP0, P0 ;  /* 0x00000000003f7886 */ /* 0x000fe20000000000 */
[----:B------:R-:W-:-:S02]  /*0640*/  ISETP.NE.AND P4, PT, R11, R6, PT ;  /* 0x000000060b00720c */ /* 0x000fc40003f85270 */
[----:B------:R-:W-:Y:S02]  /*0650*/  LOP3.LUT R19, R19, 0xc, R10, 0x78, !PT ;  /* 0x0000000c13137812 */ /* 0x000fe400078e780a */
[----:B------:R-:W-:Y:S01]  /*0660*/  LOP3.LUT P0, RZ, R8, 0x7, RZ, 0xc0, !PT ;  /* 0x0000000708ff7812 */ /* 0x000fe2000780c0ff */
[C---:B------:R-:W-:Y:S01]  /*0670*/  VIADD R8, R2.reuse, 0xffffffff ;  /* 0xffffffff02087836 */ /* 0x040fe20000000000 */
[----:B------:R-:W-:Y:S01]  /*0680*/  ISETP.EQ.OR P1, PT, R3, RZ, !P1 ;  /* 0x000000ff0300720c */ /* 0x000fe20004f22670 */
[----:B0-----:R-:W-:Y:S01]  /*0690*/  IMAD.MOV R23, RZ, RZ, -R12 ;  /* 0x000000ffff177224 */ /* 0x001fe200078e0a0c */
[----:B------:R-:W-:Y:S01]  /*06a0*/  ISETP.LT.U32.AND P0, PT, R19, 0x4, !P0 ;  /* 0x000000041300780c */ /* 0x000fe20004701070 */
[----:B------:R-:W0:Y:S02]  /*06b0*/  FENCE.VIEW.ASYNC.S ;  /* 0x00000000000073c6 */ /* 0x000e240000000000 */
[----:B0-----:R0:W1:Y:S01]  /*06c0*/  @!UP0 SYNCS.EXCH.64 URZ, [UR6+0x40], UR4 ;  /* 0x00004004063f85b2 */ /* 0x0010620008000100 */
[----:B------:R-:W-:Y:S01]  /*06d0*/  ISETP.EQ.AND P1, PT, R2, RZ, P1 ;  /* 0x000000ff0200720c */ /* 0x000fe20000f22270 */
[----:B--2---:R-:W-:Y:S01]  /*06e0*/  IMAD R11, R9, R23, R4 ;  /* 0x00000017090b7224 */ /* 0x004fe200078e0204 */
[----:B------:R-:W-:-:S02]  /*06f0*/  ISETP.GE.U32.AND P6, PT, R8, 0x2, PT ;  /* 0x000000020800780c */ /* 0x000fc40003fc6070 */
[----:B------:R-:W-:Y:S02]  /*0700*/  @P4 LEA.HI R0, R19, R19, RZ, 0x1 ;  /* 0x0000001313004211 */ /* 0x000fe400078f08ff */
[----:B------:R-:W-:Y:S02]  /*0710*/  SEL R18, RZ, 0x1, !P1 ;  /* 0x00000001ff127807 */ /* 0x000fe40004800000 */
[----:B------:R-:W-:Y:S02]  /*0720*/  @P4 SHF.R.S32.HI R0, RZ, 0x1, R0 ;  /* 0x00000001ff004819 */ /* 0x000fe40000011400 */
[----:B------:R-:W-:Y:S02]  /*0730*/  SEL R18, R18, 0x2, P6 ;  /* 0x0000000212127807 */ /* 0x000fe40003000000 */
[----:B------:R-:W-:Y:S02]  /*0740*/  @P4 ISETP.NE.AND P5, PT, R0, R11, PT ;  /* 0x0000000b0000420c */ /* 0x000fe40003fa5270 */
[----:B------:R-:W-:Y:S01]  /*0750*/  SEL R11, RZ, 0x1, !P0 ;  /* 0x00000001ff0b7807 */ /* 0x000fe20004000000 */
[----:B------:R0:W2:Y:S01]  /*0760*/  @!UP1 SYNCS.EXCH.64 URZ, [UR6+0x48], UR4 ;  /* 0x00004804063f95b2 */ /* 0x0000a20008000100 */
[----:B------:R-:W-:Y:S01]  /*0770*/  @P4 SEL R22, RZ, 0x1, P5 ;  /* 0x00000001ff164807 */ /* 0x000fe20002800000 */
[----:B------:R-:W-:Y:S01]  /*0780*/  NOP ;  /* 0x0000000000007918 */ /* 0x000fe20000000000 */
[----:B------:R-:W-:-:S02]  /*0790*/  LOP3.LUT R0, R95, 0x7f, RZ, 0xc0, !PT ;  /* 0x0000007f5f007812 */ /* 0x000fc400078ec0ff */
[----:B------:R-:W-:Y:S01]  /*07a0*/  LOP3.LUT R22, R22, R11, RZ, 0xc0, !PT ;  /* 0x0000000b16167212 */ /* 0x000fe200078ec0ff */
[----:B01----:R-:W-:Y:S06]  /*07b0*/  @!P2 BRA `(.L_x_3) ;  /* 0x000000000008a947 */ /* 0x003fec0003800000 */
[----:B--2-4-:R-:W-:Y:S01]  /*07c0*/  UCGABAR_ARV ;  /* 0x00000000000079c7 */ /* 0x014fe20008000000 */
[----:B------:R-:W-:Y:S05]  /*07d0*/  BRA `(.L_x_4) ;  /* 0x0000000000047947 */ /* 0x000fea0003800000 */
.L_x_3:
[----:B--2-4-:R-:W-:Y:S01]  /*07e0*/  NOP ;  /* 0x0000000000007918 */ /* 0x014fe20000000000 */
.L_x_4:
[----:B------:R-:W0:Y:S01]  /*07f0*/  LDC R2, c[0x0][0x65c] ;  /* 0x00019700ff027b82 */ /* 0x000e220000000800 */
[----:B------:R-:W-:Y:S02]  /*0800*/  IMAD.U32 R10, RZ, RZ, UR8 ;  /* 0x00000008ff0a7e24 */ /* 0x000fe4000f8e00ff */
[----:B------:R-:W-:Y:S01]  /*0810*/  IMAD.MOV.U32 R11, RZ, RZ, RZ ;  /* 0x000000ffff0b7224 */ /* 0x000fe200078e00ff */
[----:B0-----:R-:W-:-:S04]  /*0820*/  ISETP.NE.AND P1, PT, R2, 0x1, PT ;  /* 0x000000010200780c */ /* 0x001fc80003f25270 */
[----:B------:R-:W-:-:S09]  /*0830*/  P2R R5, PR, RZ, 0x2 ;  /* 0x00000002ff057803 */ /* 0x000fd20000000000 */
[----:B------:R-:W0:Y:S01]  /*0840*/  @P1 LDC R17, c[0x0][0x10] ;  /* 0x00000400ff111b82 */ /* 0x000e220000000800 */
[----:B------:R-:W-:Y:S02]  /*0850*/  @P1 IMAD.MOV.U32 R5, RZ, RZ, RZ ;  /* 0x000000ffff051224 */ /* 0x000fe400078e00ff */
[----:B------:R-:W-:-:S05]  /*0860*/  @P1 IMAD.MOV.U32 R15, RZ, RZ, RZ ;  /* 0x000000ffff0f1224 */ /* 0x000fca00078e00ff */
[----:B------:R-:W1:Y:S01]  /*0870*/  @!P1 LDC R13, c[0x0][0xc] ;  /* 0x00000300ff0d9b82 */ /* 0x000e620000000800 */
[----:B------:R-:W-:Y:S01]  /*0880*/  ULDC UR4, c[0x0][0xc] ;  /* 0x0000030000047ab9 */ /* 0x000fe20000000800 */
[----:B------:R-:W-:Y:S01]  /*0890*/  ULDC UR5, c[0x0][0x10] ;  /* 0x0000040000057ab9 */ /* 0x000fe20000000800 */
[----:B------:R-:W-:Y:S01]  /*08a0*/  ULDC UR6, c[0x0][0x14] ;  /* 0x0000050000067ab9 */ /* 0x000fe20000000800 */
[----:B------:R-:W-:-:S04]  /*08b0*/  UIMAD.WIDE.U32 UR4, UR4, UR5, URZ ;  /* 0x00000005040472a5 */ /* 0x000fc8000f8e003f */
[----:B------:R-:W-:Y:S02]  /*08c0*/  UIMAD.WIDE.U32 UR38, UR4, UR6, URZ ;  /* 0x00000006042672a5 */ /* 0x000fe4000f8e003f */
[----:B------:R-:W-:-:S04]  /*08d0*/  UIMAD UR41, UR5, UR6, URZ ;  /* 0x00000006052972a4 */ /* 0x000fc8000f8e023f */
[----:B------:R-:W-:Y:S01]  /*08e0*/  UIADD3 UR41, UR39, UR41, URZ ;  /* 0x0000002927297290 */ /* 0x000fe2000fffe03f */
[----:B0-----:R-:W-:-:S04]  /*08f0*/  @P1 IMAD.WIDE.U32 R16, R17, UR8, R4 ;  /* 0x0000000811101c25 */ /* 0x001fc8000f8e0004 */
[----:B------:R-:W-:Y:S02]  /*0900*/  @P1 IMAD.IADD R17, R17, 0x1, R15 ;  /* 0x0000000111111824 */ /* 0x000fe400078e020f */
[----:B-1----:R-:W-:-:S04]  /*0910*/  @!P1 IMAD.WIDE.U32 R10, R4, R13, R10 ;  /* 0x0000000d040a9225 */ /* 0x002fc800078e000a */
[----:B------:R-:W-:Y:S02]  /*0920*/  @!P1 IMAD.MOV.U32 R16, RZ, RZ, R10 ;  /* 0x000000ffff109224 */ /* 0x000fe400078e000a */
[----:B------:R-:W-:Y:S01]  /*0930*/  @!P1 IMAD.MOV.U32 R17, RZ, RZ, R11 ;  /* 0x000000ffff119224 */ /* 0x000fe200078e000b */
[----:B------:R-:W-:Y:S06]  /*0940*/  @!P2 BRA `(.L_x_5) ;  /* 0x00000000000ca947 */ /* 0x000fec0003800000 */
[----:B------:R-:W-:Y:S01]  /*0950*/  UCGABAR_WAIT ;  /* 0x0000000000007dc7 */ /* 0x000fe20008000000 */
[----:B------:R-:W-:Y:S01]  /*0960*/  CCTL.IVALL ;  /* 0x00000000ff00798f */ /* 0x000fe20002000000 */
[----:B------:R-:W-:Y:S05]  /*0970*/  BRA `(.L_x_6) ;  /* 0x0000000000047947 */ /* 0x000fea0003800000 */
.L_x_5:
[----:B------:R-:W-:Y:S06]  /*0980*/  BAR.SYNC.DEFER_BLOCKING 0x0 ;  /* 0x0000000000007b1d */ /* 0x000fec0000010000 */
.L_x_6:
[----:B------:R-:W-:Y:S05]  /*0990*/  @!P3 BRA `(.L_x_7) ;  /* 0x000000600088b947 */ /* 0x000fea0003800000 */
[----:B------:R-:W-:-:S13]  /*09a0*/  ISETP.GT.U32.AND P0, PT, R8, 0x1, PT ;  /* 0x000000010800780c */ /* 0x000fda0003f04070 */
[----:B------:R-:W-:Y:S05]  /*09b0*/  @P0 EXIT ;  /* 0x000000000000094d */ /* 0x000fea0003800000 */
[----:B------:R-:W-:Y:S01]  /*09c0*/  ULDC.64 UR4, c[0x0][0x650] ;  /* 0x0001940000047ab9 */ /* 0x000fe20000000a00 */
[----:B------:R-:W-:Y:S01]  /*09d0*/  PRMT R3, RZ, 0x7610, R3 ;  /* 0x00007610ff037816 */ /* 0x000fe20000000003 */
[----:B------:R-:W-:Y:S01]  /*09e0*/  IMAD.MOV.U32 R103, RZ, RZ, -0x1 ;  /* 0xffffffffff677424 */ /* 0x000fe200078e00ff */
[----:B------:R-:W-:Y:S01]  /*09f0*/  ISETP.GE.U32.AND P0, PT, R16, UR4, PT ;  /* 0x0000000410007c0c */ /* 0x000fe2000bf06070 */
[----:B------:R-:W-:Y:S02]  /*0a00*/  IMAD.MOV.U32 R100, RZ, RZ, -0x1 ;  /* 0xffffffffff647424 */ /* 0x000fe400078e00ff */
[----:B------:R-:W-:Y:S01]  /*0a10*/  IMAD.MOV.U32 R101, RZ, RZ, -0x1 ;  /* 0xffffffffff657424 */ /* 0x000fe200078e00ff */
[----:B------:R-:W-:-:S13]  /*0a20*/  ISETP.GE.U32.AND.EX P0, PT, R17, UR5, PT, P0 ;  /* 0x0000000511007c0c */ /* 0x000fda000bf06100 */
[----:B------:R-:W-:Y:S05]  /*0a30*/  @P0 BRA `(.L_x_8) ;  /* 0x0000000400280947 */ /* 0x000fea0003800000 */
[----:B------:R-:W0:Y:S01]  /*0a40*/  LDC.64 R24, c[0x0][0x628] ;  /* 0x00018a00ff187b82 */ /* 0x000e220000000a00 */
[----:B------:R-:W-:Y:S02]  /*0a50*/  IMAD.MOV.U32 R10, RZ, RZ, R16 ;  /* 0x000000ffff0a7224 */ /* 0x000fe400078e0010 */
[----:B------:R-:W-:-:S05]  /*0a60*/  IMAD.MOV.U32 R11, RZ, RZ, R17 ;  /* 0x000000ffff0b7224 */ /* 0x000fca00078e0011 */
[----:B------:R-:W1:Y:S08]  /*0a70*/  LDC R8, c[0x0][0x630] ;  /* 0x00018c00ff087b82 */ /* 0x000e700000000800 */
[----:B------:R-:W2:Y:S01]  /*0a80*/  LDC.64 R26, c[0x0][0x620] ;  /* 0x00018800ff1a7b82 */ /* 0x000ea20000000a00 */
[----:B0-----:R-:W-:-:S04]  /*0a90*/  ISETP.NE.U32.AND P0, PT, R24, RZ, PT ;  /* 0x000000ff1800720c */ /* 0x001fc80003f05070 */
[----:B------:R-:W-:-:S13]  /*0aa0*/  ISETP.NE.AND.EX P0, PT, R25, RZ, PT, P0 ;  /* 0x000000ff1900720c */ /* 0x000fda0003f05300 */
[----:B-12---:R-:W-:Y:S05]  /*0ab0*/  @!P0 BRA `(.L_x_9) ;  /* 0x0000000000288947 */ /* 0x006fea0003800000 */
[----:B------:R-:W0:Y:S02]  /*0ac0*/  LDC R3, c[0x0][0x634] ;  /* 0x00018d00ff037b82 */ /* 0x000e240000000800 */
[----:B0-----:R-:W-:-:S05]  /*0ad0*/  IADD3 R3, P0, R16, R3, RZ ;  /* 0x0000000310037210 */ /* 0x001fca0007f1e0ff */
[----:B------:R-:W-:-:S04]  /*0ae0*/  IMAD.X R21, RZ, RZ, R17, P0 ;  /* 0x000000ffff157224 */ /* 0x000fc800000e0611 */
[----:B------:R-:W-:-:S04]  /*0af0*/  IMAD.WIDE.U32 R10, R21, R24, RZ ;  /* 0x00000018150a7225 */ /* 0x000fc800078e00ff */
[----:B------:R-:W-:-:S04]  /*0b00*/  IMAD.WIDE.U32 R12, P0, R3, R25, R10 ;  /* 0x00000019030c7225 */ /* 0x000fc8000780000a */
[----:B------:R-:W-:-:S04]  /*0b10*/  IMAD.WIDE.U32 R10, R3, R24, RZ ;  /* 0x00000018030a7225 */ /* 0x000fc800078e00ff */
[----:B------:R-:W-:Y:S01]  /*0b20*/  IMAD.X R15, RZ, RZ, RZ, P0 ;  /* 0x000000ffff0f7224 */ /* 0x000fe200000e06ff */
[----:B------:R-:W-:Y:S01]  /*0b30*/  IADD3 RZ, P0, R11, R12, RZ ;  /* 0x0000000c0bff7210 */ /* 0x000fe20007f1e0ff */
[----:B------:R-:W-:-:S04]  /*0b40*/  IMAD.MOV.U32 R14, RZ, RZ, R13 ;  /* 0x000000ffff0e7224 */ /* 0x000fc800078e000d */
[----:B------:R-:W-:-:S08]  /*0b50*/  IMAD.WIDE.U32.X R10, R21, R25, R14, P0 ;  /* 0x00000019150a7225 */ /* 0x000fd000000e040e */
.L_x_9:
[----:B------:R-:W0:Y:S01]  /*0b60*/  LDC.64 R30, c[0x0][0x640] ;  /* 0x00019000ff1e7b82 */ /* 0x000e220000000a00 */
[-CC-:B------:R-:W-:Y:S01]  /*0b70*/  SHF.R.U64 R101, R10, R8.reuse, R11.reuse ;  /* 0x000000080a657219 */ /* 0x180fe2000000120b */
[----:B------:R-:W-:Y:S01]  /*0b80*/  IMAD R29, R9, R23, R4 ;  /* 0x00000017091d7224 */ /* 0x000fe200078e0204 */
[----:B------:R-:W-:Y:S01]  /*0b90*/  SHF.R.U32.HI R3, RZ, R8, R11 ;  /* 0x00000008ff037219 */ /* 0x000fe2000001160b */
[----:B------:R-:W-:Y:S01]  /*0ba0*/  IMAD.MOV.U32 R23, RZ, RZ, 0x1 ;  /* 0x00000001ff177424 */ /* 0x000fe200078e00ff */
[----:B------:R-:W-:-:S03]  /*0bb0*/  IADD3 R5, P0, RZ, -R101, RZ ;  /* 0x80000065ff057210 */ /* 0x000fc60007f1e0ff */
[----:B------:R-:W1:Y:S02]  /*0bc0*/  LDC R12, c[0x0][0x618] ;  /* 0x00018600ff0c7b82 */ /* 0x000e640000000800 */
[----:B------:R-:W-:Y:S02]  /*0bd0*/  IMAD.X R3, RZ, RZ, ~R3, P0 ;  /* 0x000000ffff037224 */ /* 0x000fe400000e0e03 */
[----:B------:R-:W-:-:S04]  /*0be0*/  IMAD.WIDE.U32 R10, R5, R26, R16 ;  /* 0x0000001a050a7225 */ /* 0x000fc800078e0010 */
[----:B------:R-:W2:Y:S01]  /*0bf0*/  LDC R20, c[0x0][0x608] ;  /* 0x00018200ff147b82 */ /* 0x000ea20000000800 */
[----:B------:R-:W-:Y:S02]  /*0c00*/  IMAD R8, R3, R26, RZ ;  /* 0x0000001a03087224 */ /* 0x000fe400078e02ff */
[----:B------:R-:W-:Y:S02]  /*0c10*/  IMAD.MOV.U32 R3, RZ, RZ, -0x1 ;  /* 0xffffffffff037424 */ /* 0x000fe400078e00ff */
[----:B------:R-:W-:-:S03]  /*0c20*/  IMAD R5, R5, R27, R8 ;  /* 0x0000001b05057224 */ /* 0x000fc600078e0208 */
[----:B------:R-:W3:Y:S01]  /*0c30*/  LDC R28, c[0x0][0x658] ;  /* 0x00019600ff1c7b82 */ /* 0x000ee20000000800 */
[----:B------:R-:W-:Y:S01]  /*0c40*/  IMAD.IADD R5, R11, 0x1, R5 ;  /* 0x000000010b057824 */ /* 0x000fe200078e0205 */
[----:B0-----:R-:W-:-:S04]  /*0c50*/  ISETP.NE.U32.AND P0, PT, R30, RZ, PT ;  /* 0x000000ff1e00720c */ /* 0x001fc80003f05070 */
[----:B------:R-:W-:Y:S02]  /*0c60*/  ISETP.NE.AND.EX P0, PT, R31, RZ, PT, P0 ;  /* 0x000000ff1f00720c */ /* 0x000fe40003f05300 */
[----:B------:R-:W0:Y:S01]  /*0c70*/  LDC R24, c[0x0][0x600] ;  /* 0x00018000ff187b82 */ /* 0x000e220000000800 */
[-CC-:B-1----:R-:W-:Y:S02]  /*0c80*/  SHF.R.U64 R14, R10, R12.reuse, R5.reuse ;  /* 0x0000000c0a0e7219 */ /* 0x182fe40000001205 */
[----:B------:R-:W-:-:S05]  /*0c90*/  SHF.R.U32.HI R5, RZ, R12, R5 ;  /* 0x0000000cff057219 */ /* 0x000fca0000011605 */
[----:B------:R-:W1:Y:S01]  /*0ca0*/  LDC R15, c[0x0][0x648] ;  /* 0x00019200ff0f7b82 */ /* 0x000e620000000800 */
[-CC-:B--2---:R-:W-:Y:S02]  /*0cb0*/  SHF.R.U64 R27, R14, R20.reuse, R5.reuse ;  /* 0x000000140e1b7219 */ /* 0x184fe40000001205 */
[----:B------:R-:W-:-:S05]  /*0cc0*/  SHF.R.U32.HI R5, RZ, R20, R5 ;  /* 0x00000014ff057219 */ /* 0x000fca0000011605 */
[----:B------:R-:W2:Y:S01]  /*0cd0*/  LDC R21, c[0x0][0x638] ;  /* 0x00018e00ff157b82 */ /* 0x000ea20000000800 */
[-CC-:B---3--:R-:W-:Y:S02]  /*0ce0*/  SHF.R.U64 R20, R27, R28.reuse, R5.reuse ;  /* 0x0000001c1b147219 */ /* 0x188fe40000001205 */
[-C--:B------:R-:W-:Y:S02]  /*0cf0*/  SHF.L.U32 R3, R3, R28.reuse, RZ ;  /* 0x0000001c03037219 */ /* 0x080fe400000006ff */
[----:B------:R-:W-:Y:S01]  /*0d00*/  SHF.R.U32.HI R5, RZ, R28, R5 ;  /* 0x0000001cff057219 */ /* 0x000fe20000011605 */
[----:B------:R-:W-:Y:S01]  /*0d10*/  IMAD.MOV.U32 R4, RZ, RZ, R20 ;  /* 0x000000ffff047224 */ /* 0x000fe200078e0014 */
[----:B------:R-:W-:Y:S01]  /*0d20*/  LOP3.LUT R12, RZ, R3, RZ, 0x33, !PT ;  /* 0x00000003ff0c7212 */ /* 0x000fe200078e33ff */
[----:B------:R-:W3:Y:S01]  /*0d30*/  LDC R25, c[0x0][0x610] ;  /* 0x00018400ff197b82 */ /* 0x000ee20000000800 */
[----:B------:R-:W-:Y:S05]  /*0d40*/  @!P0 BRA `(.L_x_10) ;  /* 0x0000000000288947 */ /* 0x000fea0003800000 */
[----:B------:R-:W4:Y:S02]  /*0d50*/  LDC R3, c[0x0][0x64c] ;  /* 0x00019300ff037b82 */ /* 0x000f240000000800 */
[----:B----4-:R-:W-:-:S05]  /*0d60*/  IADD3 R3, P0, R20, R3, RZ ;  /* 0x0000000314037210 */ /* 0x010fca0007f1e0ff */
        /* <DEDUP_REMOVED lines=8> */
.L_x_10:
[----:B-1----:R-:W-:Y:S01]  /*0df0*/  SHF.R.U64 R4, R4, R15, R5 ;  /* 0x0000000f04047219 */ /* 0x002fe20000001205 */
[----:B0-----:R-:W-:Y:S01]  /*0e00*/  VIADD R5, R24, 0xffffffff ;  /* 0xffffffff18057836 */ /* 0x001fe20000000000 */
[----:B------:R-:W-:Y:S02]  /*0e10*/  SHF.L.U32 R3, R23, R28, RZ ;  /* 0x0000001c17037219 */ /* 0x000fe400000006ff */
[----:B------:R-:W-:Y:S01]  /*0e20*/  LOP3.LUT R12, R27, R12, RZ, 0xc0, !PT ;  /* 0x0000000c1b0c7212 */ /* 0x000fe200078ec0ff */
[----:B------:R-:W-:Y:S01]  /*0e30*/  IMAD.MOV R8, RZ, RZ, -R4 ;  /* 0x000000ffff087224 */ /* 0x000fe200078e0a04 */
[----:B------:R-:W-:Y:S02]  /*0e40*/  SEL R6, R6, R29, !P1 ;  /* 0x0000001d06067207 */ /* 0x000fe40004800000 */
[----:B------:R-:W-:Y:S01]  /*0e50*/  LOP3.LUT R5, R14, R5, RZ, 0xc0, !PT ;  /* 0x000000050e057212 */ /* 0x000fe200078ec0ff */
[----:B------:R-:W-:Y:S02]  /*0e60*/  IMAD R9, R3, R4, R12 ;  /* 0x0000000403097224 */ /* 0x000fe400078e020c */
[----:B--2---:R-:W-:-:S02]  /*0e70*/  IMAD R3, R8, R21, R20 ;  /* 0x0000001508037224 */ /* 0x004fc400078e0214 */
[----:B---3--:R-:W-:Y:S02]  /*0e80*/  IMAD R6, R9, R25, R6 ;  /* 0x0000001909067224 */ /* 0x008fe400078e0206 */
[----:B------:R-:W-:Y:S02]  /*0e90*/  IMAD R103, R3, R24, R5 ;  /* 0x0000001803677224 */ /* 0x000fe400078e0205 */
[----:B------:R-:W-:-:S03]  /*0ea0*/  IMAD.MOV.U32 R4, RZ, RZ, 0x1 ;  /* 0x00000001ff047424 */ /* 0x000fc600078e00ff */
[----:B------:R-:W-:Y:S02]  /*0eb0*/  SEL R100, R103, R6, !P1 ;  /* 0x0000000667647207 */ /* 0x000fe40004800000 */
[----:B------:R-:W-:Y:S02]  /*0ec0*/  PRMT R3, R4, 0x7610, R3 ;  /* 0x0000761004037816 */ /* 0x000fe40000000003 */
[----:B------:R-:W-:-:S07]  /*0ed0*/  SEL R103, R6, R103, !P1 ;  /* 0x0000006706677207 */ /* 0x000fce0004800000 */
.L_x_8:
[----:B------:R-:W-:-:S08]  /*0ee0*/  NOP ;  /* 0x0000000000007918 */ /* 0x000fd00000000000 */
[----:B------:R-:W0:Y:S02]  /*0ef0*/  USETMAXREG.TRY_ALLOC.CTAPOOL UP0, 0xe8 ;  /* 0x000000e8000079c8 */ /* 0x000e240008000600 */
[----:B0-----:R-:W-:-:S13]  /*0f00*/  PLOP3.LUT P0, PT, PT, PT, UP0, 0x80, 0x0 ;  /* 0x000000000000781c */ /* 0x001fda0003f0f008 */
[----:B------:R-:W-:Y:S05]  /*0f10*/  @!P0 BRA `(.L_x_8) ;  /* 0xfffffffc00f08947 */ /* 0x000fea000383ffff */
[----:B------:R-:W-:Y:S01]  /*0f20*/  ULDC.64 UR4, c[0x0][0x598] ;  /* 0x0001660000047ab9 */ /* 0x000fe20000000a00 */
[----:B------:R-:W-:Y:S01]  /*0f30*/  ULDC.64 UR36, c[0x0][0x208] ;  /* 0x0000820000247ab9 */ /* 0x000fe20000000a00 */
[----:B------:R-:W-:-:S04]  /*0f40*/  ISETP.NE.U32.AND P0, PT, RZ, UR4, PT ;  /* 0x00000004ff007c0c */ /* 0x000fc8000bf05070 */
[----:B------:R-:W-:-:S13]  /*0f50*/  ISETP.NE.AND.EX P0, PT, RZ, UR5, PT, P0 ;  /* 0x00000005ff007c0c */ /* 0x000fda000bf05300 */
[----:B------:R-:W-:Y:S05]  /*0f60*/  @!P0 BRA `(.L_x_11) ;  /* 0x00000000001c8947 */ /* 0x000fea0003800000 */
[----:B------:R-:W0:Y:S02]  /*0f70*/  LDC.64 R4, c[0x0][0x598] ;  /* 0x00016600ff047b82 */ /* 0x000e240000000a00 */
[----:B0-----:R-:W2:Y:S02]  /*0f80*/  LDG.E.64 R4, desc[UR36][R4.64] ;  /* 0x0000002404047981 */ /* 0x001ea4000c1e1b00 */
[----:B--2---:R-:W-:-:S04]  /*0f90*/  ISETP.NE.U32.AND P0, PT, R4, RZ, PT ;  /* 0x000000ff0400720c */ /* 0x004fc80003f05070 */
[----:B------:R-:W-:-:S13]  /*0fa0*/  ISETP.NE.AND.EX P0, PT, R5, RZ, PT, P0 ;  /* 0x000000ff0500720c */ /* 0x000fda0003f05300 */
[----:B------:R-:W-:Y:S05]  /*0fb0*/  @!P0 BRA `(.L_x_11) ;  /* 0x0000000000088947 */ /* 0x000fea0003800000 */
[----:B------:R0:W5:Y:S01]  /*0fc0*/  LD.E R23, desc[UR36][R4.64] ;  /* 0x0000002404177980 */ /* 0x000162000c101900 */
[----:B------:R-:W-:Y:S05]  /*0fd0*/  BRA `(.L_x_12) ;  /* 0x0000000000247947 */ /* 0x000fea0003800000 */
.L_x_11:
[----:B------:R-:W-:Y:S02]  /*0fe0*/  ULDC.64 UR4, c[0x0][0x588] ;  /* 0x0001620000047ab9 */ /* 0x000fe40000000a00 */
[----:B------:R-:W-:-:S04]  /*0ff0*/  ISETP.NE.U32.AND P0, PT, RZ, UR4, PT ;  /* 0x00000004ff007c0c */ /* 0x000fc8000bf05070 */
[----:B------:R-:W-:-:S13]  /*1000*/  ISETP.NE.AND.EX P0, PT, RZ, UR5, PT, P0 ;  /* 0x00000005ff007c0c */ /* 0x000fda000bf05300 */
[----:B------:R-:W-:Y:S05]  /*1010*/  @!P0 BRA `(.L_x_13) ;  /* 0x00000000000c8947 */ /* 0x000fea0003800000 */
[----:B------:R-:W0:Y:S02]  /*1020*/  LDC.64 R4, c[0x0][0x588] ;  /* 0x00016200ff047b82 */ /* 0x000e240000000a00 */
[----:B0-----:R1:W5:Y:S01]  /*1030*/  LDG.E R23, desc[UR36][R4.64] ;  /* 0x0000002404177981 */ /* 0x001362000c1e1900 */
[----:B------:R-:W-:Y:S05]  /*1040*/  BRA `(.L_x_12) ;  /* 0x0000000000087947 */ /* 0x000fea0003800000 */
.L_x_13:
[----:B------:R-:W-:Y:S02]  /*1050*/  ULDC UR4, c[0x0][0x580] ;  /* 0x0001600000047ab9 */ /* 0x000fe40000000800 */
[----:B------:R-:W-:-:S07]  /*1060*/  IMAD.U32 R23, RZ, RZ, UR4 ;  /* 0x00000004ff177e24 */ /* 0x000fce000f8e00ff */
.L_x_12:
[----:B------:R-:W-:Y:S02]  /*1070*/  ULDC.64 UR4, c[0x0][0x5a0] ;  /* 0x0001680000047ab9 */ /* 0x000fe40000000a00 */
[----:B------:R-:W-:-:S04]  /*1080*/  ISETP.NE.U32.AND P0, PT, RZ, UR4, PT ;  /* 0x00000004ff007c0c */ /* 0x000fc8000bf05070 */
[----:B------:R-:W-:-:S13]  /*1090*/  ISETP.NE.AND.EX P0, PT, RZ, UR5, PT, P0 ;  /* 0x00000005ff007c0c */ /* 0x000fda000bf05300 */
[----:B------:R-:W-:Y:S05]  /*10a0*/  @!P0 BRA `(.L_x_14) ;  /* 0x00000000001c8947 */ /* 0x000fea0003800000 */
[----:B01----:R-:W0:Y:S02]  /*10b0*/  LDC.64 R4, c[0x0][0x5a0] ;  /* 0x00016800ff047b82 */ /* 0x003e240000000a00 */
[----:B0-----:R-:W2:Y:S02]  /*10c0*/  LDG.E.64 R4, desc[UR36][R4.64] ;  /* 0x0000002404047981 */ /* 0x001ea4000c1e1b00 */
[----:B--2---:R-:W-:-:S04]  /*10d0*/  ISETP.NE.U32.AND P0, PT, R4, RZ, PT ;  /* 0x000000ff0400720c */ /* 0x004fc80003f05070 */
[----:B------:R-:W-:-:S13]  /*10e0*/  ISETP.NE.AND.EX P0, PT, R5, RZ, PT, P0 ;  /* 0x000000ff0500720c */ /* 0x000fda0003f05300 */
[----:B------:R-:W-:Y:S05]  /*10f0*/  @!P0 BRA `(.L_x_14) ;  /* 0x0000000000088947 */ /* 0x000fea0003800000 */
[----:B------:R0:W5:Y:S01]  /*1100*/  LD.E R90, desc[UR36][R4.64] ;  /* 0x00000024045a7980 */ /* 0x000162000c101900 */
[----:B------:R-:W-:Y:S05]  /*1110*/  BRA `(.L_x_15) ;  /* 0x0000000000247947 */ /* 0x000fea0003800000 */
.L_x_14:
[----:B------:R-:W-:Y:S02]  /*1120*/  ULDC.64 UR4, c[0x0][0x590] ;  /* 0x0001640000047ab9 */ /* 0x000fe40000000a00 */
[----:B------:R-:W-:-:S04]  /*1130*/  ISETP.NE.U32.AND P0, PT, RZ, UR4, PT ;  /* 0x00000004ff007c0c */ /* 0x000fc8000bf05070 */
[----:B------:R-:W-:-:S13]  /*1140*/  ISETP.NE.AND.EX P0, PT, RZ, UR5, PT, P0 ;  /* 0x00000005ff007c0c */ /* 0x000fda000bf05300 */
[----:B------:R-:W-:Y:S05]  /*1150*/  @!P0 BRA `(.L_x_16) ;  /* 0x00000000000c8947 */ /* 0x000fea0003800000 */
[----:B------:R-:W2:Y:S02]  /*1160*/  LDC.64 R90, c[0x0][0x590] ;  /* 0x00016400ff5a7b82 */ /* 0x000ea40000000a00 */
[----:B--2---:R2:W5:Y:S01]  /*1170*/  LDG.E R90, desc[UR36][R90.64] ;  /* 0x000000245a5a7981 */ /* 0x004562000c1e1900 */
[----:B------:R-:W-:Y:S05]  /*1180*/  BRA `(.L_x_15) ;  /* 0x0000000000087947 */ /* 0x000fea0003800000 */
.L_x_16:
[----:B------:R-:W-:Y:S02]  /*1190*/  ULDC UR4, c[0x0][0x584] ;  /* 0x0001610000047ab9 */ /* 0x000fe40000000800 */
[----:B------:R-:W-:-:S07]  /*11a0*/  IMAD.U32 R90, RZ, RZ, UR4 ;  /* 0x00000004ff5a7e24 */ /* 0x000fce000f8e00ff */
.L_x_15:
[----:B------:R-:W-:-:S13]  /*11b0*/  LOP3.LUT P0, RZ, R3, 0xff, RZ, 0xc0, !PT ;  /* 0x000000ff03ff7812 */ /* 0x000fda000780c0ff */
[----:B------:R-:W-:Y:S05]  /*11c0*/  @!P0 EXIT ;  /* 0x000000000000894d */ /* 0x000fea0003800000 */
[----:B------:R-:W3:Y:S01]  /*11d0*/  LDC R93, c[0x0][0x658] ;  /* 0x00019600ff5d7b82 */ /* 0x000ee20000000800 */
[----:B------:R-:W-:Y:S01]  /*11e0*/  LOP3.LUT R7, R7, 0x1, RZ, 0xc0, !PT ;  /* 0x0000000107077812 */ /* 0x000fe200078ec0ff */
[----:B------:R-:W-:Y:S01]  /*11f0*/  ULDC.64 UR6, c[0x0][0x288] ;  /* 0x0000a20000067ab9 */ /* 0x000fe20000000a00 */
[----:B------:R-:W-:Y:S01]  /*1200*/  SHF.R.U32.HI R3, RZ, 0x2, R95 ;  /* 0x00000002ff037819 */ /* 0x000fe2000001165f */
[----:B------:R-:W-:Y:S01]  /*1210*/  UIADD3 UR4, UR7, 0x7f, URZ ;  /* 0x0000007f07047890 */ /* 0x000fe2000fffe03f */
[----:B------:R-:W-:Y:S01]  /*1220*/  SHF.R.U32.HI R0, RZ, 0x1, R0 ;  /* 0x00000001ff007819 */ /* 0x000fe20000011600 */
[----:B------:R-:W-:Y:S01]  /*1230*/  IMAD.SHL.U32 R88, R7, 0x40, RZ ;  /* 0x0000004007587824 */ /* 0x000fe200078e00ff */
[----:B------:R-:W-:Y:S01]  /*1240*/  LOP3.LUT R3, R3, 0x7, RZ, 0xc0, !PT ;  /* 0x0000000703037812 */ /* 0x000fe200078ec0ff */
[----:B------:R-:W4:Y:S01]  /*1250*/  LDC.64 R8, c[0x0][0x5c8] ;  /* 0x00017200ff087b82 */ /* 0x000f220000000a00 */
[----:B------:R-:W-:Y:S01]  /*1260*/  USHF.R.S32.HI UR5, URZ, 0x1f, UR4 ;  /* 0x0000001f3f057899 */ /* 0x000fe20008011404 */
[----:B------:R-:W-:Y:S01]  /*1270*/  LOP3.LUT R0, R0, 0x30, RZ, 0xc0, !PT ;  /* 0x0000003000007812 */ /* 0x000fe200078ec0ff */
[----:B------:R-:W-:Y:S01]  /*1280*/  IMAD.MOV.U32 R6, RZ, RZ, 0x1 ;  /* 0x00000001ff067424 */ /* 0x000fe200078e00ff */
[--C-:B------:R-:W-:Y:S01]  /*1290*/  LOP3.LUT R88, R88, 0x40, R3.reuse, 0xe2, !PT ;  /* 0x0000004058587812 */ /* 0x100fe200078ee203 */
[----:B------:R-:W-:Y:S01]  /*12a0*/  ULEA.HI UR5, UR5, UR4, URZ, 0x7 ;  /* 0x0000000405057291 */ /* 0x000fe2000f8f383f */
[-C--:B01----:R-:W-:Y:S01]  /*12b0*/  IADD3 R4, RZ, -R0.reuse, -R3 ;  /* 0x80000000ff047210 */ /* 0x083fe20007ffe803 */
[----:B------:R-:W-:Y:S01]  /*12c0*/  IMAD.U32 R5, RZ, RZ, UR6 ;  /* 0x00000006ff057e24 */ /* 0x000fe2000f8e00ff */
[----:B------:R-:W0:Y:S01]  /*12d0*/  LDC R97, c[0x0][0x600] ;  /* 0x00018000ff617b82 */ /* 0x000e220000000800 */
[----:B------:R-:W-:Y:S01]  /*12e0*/  LOP3.LUT R88, R88, R0, RZ, 0xfc, !PT ;  /* 0x0000000058587212 */ /* 0x000fe200078efcff */
[----:B------:R-:W-:Y:S01]  /*12f0*/  IMAD.MOV.U32 R0, RZ, RZ, -0x1 ;  /* 0xffffffffff007424 */ /* 0x000fe200078e00ff */
[----:B------:R-:W-:Y:S01]  /*1300*/  USHF.R.S32.HI UR43, URZ, 0x7, UR5 ;  /* 0x000000073f2b7899 */ /* 0x000fe20008011405 */
[----:B------:R-:W-:Y:S01]  /*1310*/  LOP3.LUT R94, R95, 0x3, RZ, 0xc0, !PT ;  /* 0x000000035f5e7812 */ /* 0x000fe200078ec0ff */
[----:B------:R-:W-:Y:S01]  /*1320*/  IMAD R4, R7, -0x40, R4 ;  /* 0xffffffc007047824 */ /* 0x000fe200078e0204 */
[C---:B------:R-:W-:Y:S01]  /*1330*/  LOP3.LUT R96, R95.reuse, 0x80, RZ, 0xc0, !PT ;  /* 0x000000805f607812 */ /* 0x040fe200078ec0ff */
[----:B------:R-:W-:Y:S01]  /*1340*/  UISETP.LT.AND UP0, UPT, UR43, 0x1, UPT ;  /* 0x000000012b00788c */ /* 0x000fe2000bf01270 */
[-C--:B---3--:R-:W-:Y:S01]  /*1350*/  SHF.L.U32 R0, R0, R93.reuse, RZ ;  /* 0x0000005d00007219 */ /* 0x088fe200000006ff */
[----:B------:R-:W-:Y:S01]  /*1360*/  ULDC UR4, c[0x0][0x284] ;  /* 0x0000a10000047ab9 */ /* 0x000fe20000000800 */
[----:B------:R-:W-:Y:S01]  /*1370*/  IMAD R94, R94, -0x2, R5 ;  /* 0xfffffffe5e5e7824 */ /* 0x000fe200078e0205 */
[----:B------:R-:W-:Y:S01]  /*1380*/  USEL UR44, UR43, 0x1, UP0 ;  /* 0x000000012b2c7887 */ /* 0x000fe20008000000 */
[----:B------:R-:W-:Y:S01]  /*1390*/  SHF.L.U32 R93, R6, R93, RZ ;  /* 0x0000005d065d7219 */ /* 0x000fe200000006ff */
[----:B------:R-:W-:Y:S01]  /*13a0*/  IMAD.SHL.U32 R95, R95, 0x2, RZ ;  /* 0x000000025f5f7824 */ /* 0x000fe200078e00ff */
[----:B------:R-:W-:Y:S01]  /*13b0*/  LOP3.LUT R102, R18, 0x1, RZ, 0xfc, !PT ;  /* 0x0000000112667812 */ /* 0x000fe200078efcff */
[----:B------:R-:W-:Y:S01]  /*13c0*/  VIADD R99, R4, UR4 ;  /* 0x0000000404637c36 */ /* 0x000fe20008000000 */
[C---:B----4-:R-:W-:Y:S01]  /*13d0*/  SHF.L.U64.HI R92, R8.reuse, 0x3, R9 ;  /* 0x00000003085c7819 */ /* 0x050fe20000010209 */
[----:B--2---:R-:W-:Y:S01]  /*13e0*/  IMAD.SHL.U32 R91, R8, 0x8, RZ ;  /* 0x00000008085b7824 */ /* 0x004fe200078e00ff */
[----:B------:R-:W-:Y:S01]  /*13f0*/  SHF.R.U32.HI R96, RZ, 0x7, R96 ;  /* 0x00000007ff607819 */ /* 0x000fe20000011660 */
[----:B------:R-:W-:Y:S01]  /*1400*/  IMAD.MOV.U32 R89, RZ, RZ, RZ ;  /* 0x000000ffff597224 */ /* 0x000fe200078e00ff */
[----:B------:R-:W-:Y:S01]  /*1410*/  LOP3.LUT R98, RZ, R0, RZ, 0x33, !PT ;  /* 0x00000000ff627212 */ /* 0x000fe200078e33ff */
[----:B------:R-:W-:Y:S01]  /*1420*/  UIADD3 UR44, UR43, -UR44, URZ ;  /* 0x8000002c2b2c7290 */ /* 0x000fe2000fffe03f */
[----:B------:R-:W-:Y:S01]  /*1430*/  UMOV UR40, URZ ;  /* 0x0000003f00287c82 */ /* 0x000fe20008000000 */
[----:B0-----:R-:W-:Y:S01]  /*1440*/  VIADD R97, R97, 0xffffffff ;  /* 0xffffffff61617836 */ /* 0x001fe20000000000 */
[----:B------:R-:W-:-:S09]  /*1450*/  UMOV UR42, URZ ;  /* 0x0000003f002a7c82 */ /* 0x000fd20008000000 */
.L_x_162:
[----:B0-----:R-:W0:Y:S01]  /*1460*/  SHFL.IDX PT, R0, R96, RZ, 0x1f ;  /* 0x00001fff60007589 */ /* 0x001e2200000e0000 */
[----:B-1----:R-:W1:Y:S01]  /*1470*/  S2UR UR7, SR_CgaCtaId ;  /* 0x00000000000779c3 */ /* 0x002e620000008800 */
[----:B------:R-:W-:Y:S01]  /*1480*/  UMOV UR6, 0x400 ;  /* 0x0000040000067882 */ /* 0x000fe20000000000 */
[----:B0-----:R-:W-:Y:S01]  /*1490*/  R2UR UR4, R0 ;  /* 0x00000000000472ca */ /* 0x001fe200000e0000 */
[----:B-1----:R-:W-:-:S12]  /*14a0*/  ULEA UR6, UR7, UR6, 0x18 ;  /* 0x0000000607067291 */ /* 0x002fd8000f8ec03f */
[----:B------:R-:W-:-:S04]  /*14b0*/  ULEA.HI UR5, UR4, UR4, URZ, 0x1 ;  /* 0x0000000404057291 */ /* 0x000fc8000f8f083f */
[----:B------:R-:W-:-:S04]  /*14c0*/  ULOP3.LUT UR5, UR5, 0x7fffe, URZ, 0xc0, !UPT ;  /* 0x0007fffe05057892 */ /* 0x000fc8000f8ec03f */
[----:B------:R-:W-:-:S03]  /*14d0*/  UIADD3 UR5, UR4, -UR5, URZ ;  /* 0x8000000504057290 */ /* 0x000fc6000fffe03f */
[----:B------:R-:W-:Y:S01]  /*14e0*/  ULDC UR4, c[0x0][0x28c] ;  /* 0x0000a30000047ab9 */ /* 0x000fe20000000800 */
[----:B------:R-:W-:Y:S01]  /*14f0*/  ULEA UR5, UR5, UR6, 0xd ;  /* 0x0000000605057291 */ /* 0x000fe2000f8e683f */
[----:B------:R-:W-:-:S03]  /*1500*/  ISETP.LT.AND P0, PT, RZ, UR4, PT ;  /* 0x00000004ff007c0c */ /* 0x000fc6000bf01270 */
[----:B------:R-:W-:-:S04]  /*1510*/  UIADD3 UR5, UR5, 0x100, URZ ;  /* 0x0000010005057890 */ /* 0x000fc8000fffe03f */
[----:B------:R-:W-:-:S04]  /*1520*/  USHF.R.U32.HI UR5, URZ, 0x4, UR5 ;  /* 0x000000043f057899 */ /* 0x000fc80008011605 */
[----:B------:R-:W-:-:S04]  /*1530*/  ULOP3.LUT UR5, UR5, 0x3fff, URZ, 0xc0, !UPT ;  /* 0x00003fff05057892 */ /* 0x000fc8000f8ec03f */
[----:B------:R-:W-:Y:S01]  /*1540*/  ULOP3.LUT UR45, UR5, 0x10000, URZ, 0xfc, !UPT ;  /* 0x00010000052d7892 */ /* 0x000fe2000f8efc3f */
[----:B--2345:R-:W-:Y:S11]  /*1550*/  @P0 BRA `(.L_x_17) ;  /* 0x0000000000400947 */ /* 0x03cff60003800000 */
[----:B------:R-:W-:Y:S01]  /*1560*/  MOV R0, 0x0 ;  /* 0x0000000000007802 */ /* 0x000fe20000000f00 */
[----:B------:R-:W-:Y:S01]  /*1570*/  ULDC.64 UR4, c[0x4][0x68] ;  /* 0x01001a0000047ab9 */ /* 0x000fe20000000a00 */
[----:B------:R-:W-:Y:S01]  /*1580*/  ULDC.64 UR6, c[0x4][0x8] ;  /* 0x0100020000067ab9 */ /* 0x000fe20000000a00 */
[----:B------:R-:W-:Y:S01]  /*1590*/  IMAD.U32 R4, RZ, RZ, UR4 ;  /* 0x00000004ff047e24 */ /* 0x000fe2000f8e00ff */
[----:B------:R0:W1:Y:S01]  /*15a0*/  LDC.64 R14, c[0x4][R0] ;  /* 0x01000000000e7b82 */ /* 0x0000620000000a00 */
[----:B------:R-:W-:Y:S01]  /*15b0*/  IMAD.U32 R5, RZ, RZ, UR5 ;  /* 0x00000005ff057e24 */ /* 0x000fe2000f8e00ff */
[----:B------:R-:W-:Y:S01]  /*15c0*/  ULDC.64 UR4, c[0x4][0x70] ;  /* 0x01001c0000047ab9 */ /* 0x000fe20000000a00 */
[----:B------:R-:W-:Y:S02]  /*15d0*/  IMAD.U32 R10, RZ, RZ, UR6 ;  /* 0x00000006ff0a7e24 */ /* 0x000fe4000f8e00ff */
[----:B------:R-:W-:Y:S02]  /*15e0*/  IMAD.U32 R6, RZ, RZ, UR4 ;  /* 0x00000004ff067e24 */ /* 0x000fe4000f8e00ff */
[----:B------:R-:W-:-:S02]  /*15f0*/  IMAD.U32 R7, RZ, RZ, UR5 ;  /* 0x00000005ff077e24 */ /* 0x000fc4000f8e00ff */
[----:B------:R-:W-:Y:S02]  /*1600*/  IMAD.U32 R11, RZ, RZ, UR7 ;  /* 0x00000007ff0b7e24 */ /* 0x000fe4000f8e00ff */
[----:B------:R-:W-:Y:S02]  /*1610*/  IMAD.MOV.U32 R8, RZ, RZ, 0x1e1 ;  /* 0x000001e1ff087424 */ /* 0x000fe400078e00ff */
[----:B------:R-:W-:Y:S02]  /*1620*/  IMAD.MOV.U32 R12, RZ, RZ, 0x1 ;  /* 0x00000001ff0c7424 */ /* 0x000fe400078e00ff */
[----:B0-----:R-:W-:-:S07]  /*1630*/  IMAD.MOV.U32 R13, RZ, RZ, RZ ;  /* 0x000000ffff0d7224 */ /* 0x001fce00078e00ff */
[----:B------:R-:W-:-:S07]  /*1640*/  LEPC R20, `(.L_x_17) ;  /* 0x000000001014794e */ /* 0x000fce0000000000 */
[----:B-1---5:R-:W-:Y:S05]  /*1650*/  CALL.ABS.NOINC R14 ;  /* 0x000000000e007343 */ /* 0x022fea0003c00000 */
.L_x_17:
[----:B------:R-:W-:-:S13]  /*1660*/  ISETP.NE.AND P0, PT, R102, 0x3, PT ;  /* 0x000000036600780c */ /* 0x000fda0003f05270 */
[----:B------:R-:W-:Y:S05]  /*1670*/  @!P0 BRA `(.L_x_18) ;  /* 0x0000000000048947 */ /* 0x000fea0003800000 */
[----:B------:R-:W-:Y:S01]  /*1680*/  BPT.TRAP 0x1 ;  /* 0x000000040000795c */ /* 0x000fe20000300000 */
.L_x_18:
[----:B------:R-:W0:Y:S01]  /*1690*/  S2UR UR5, SR_CgaCtaId ;  /* 0x00000000000579c3 */ /* 0x000e220000008800 */
[----:B------:R-:W-:Y:S01]  /*16a0*/  UMOV UR4, 0x400 ;  /* 0x0000040000047882 */ /* 0x000fe20000000000 */
[----:B------:R-:W-:Y:S02]  /*16b0*/  IMAD.U32 R0, RZ, RZ, UR40 ;  /* 0x00000028ff007e24 */ /* 0x000fe4000f8e00ff */
[----:B------:R-:W-:-:S03]  /*16c0*/  IMAD.U32 R3, RZ, RZ, UR42 ;  /* 0x0000002aff037e24 */ /* 0x000fc6000f8e00ff */
[----:B------:R-:W-:Y:S01]  /*16d0*/  SHF.L.U32 R0, R0, 0x1f, RZ ;  /* 0x0000001f00007819 */ /* 0x000fe200000006ff */
[----:B0-----:R-:W-:-:S06]  /*16e0*/  ULEA UR4, UR5, UR4, 0x18 ;  /* 0x0000000405047291 */ /* 0x001fcc000f8ec03f */
[----:B------:R-:W-:-:S04]  /*16f0*/  IMAD.U32 R6, RZ, RZ, UR4 ;  /* 0x00000004ff067e24 */ /* 0x000fc8000f8e00ff */
[----:B------:R-:W-:-:S04]  /*1700*/  IMAD R3, R3, 0x8, R6 ;  /* 0x0000000803037824 */ /* 0x000fc800078e0206 */
[----:B------:R0:W1:Y:S01]  /*1710*/  SYNCS.PHASECHK.TRANS64.TRYWAIT P1, [R3+URZ], R0 ;  /* 0x00000000030075a7 */ /* 0x000062000802017f */
[----:B------:R-:W-:Y:S05]  /*1720*/  @!P0 BRA `(.L_x_19) ;  /* 0x0000000000048947 */ /* 0x000fea0003800000 */
[----:B------:R-:W-:Y:S01]  /*1730*/  BPT.TRAP 0x1 ;  /* 0x000000040000795c */ /* 0x000fe20000300000 */
.L_x_19:
[----:B------:R-:W-:-:S05]  /*1740*/  IMAD.U32 R4, RZ, RZ, UR44 ;  /* 0x0000002cff047e24 */ /* 0x000fca000f8e00ff */
[----:B------:R-:W-:Y:S01]  /*1750*/  ISETP.GE.AND P2, PT, R4, 0x1, PT ;  /* 0x000000010400780c */ /* 0x000fe20003f46270 */
[----:B-1----:R-:W-:-:S12]  /*1760*/  @P1 BRA `(.L_x_20) ;  /* 0x0000000000081947 */ /* 0x002fd80003800000 */
[----:B------:R-:W1:Y:S02]  /*1770*/  SYNCS.PHASECHK.TRANS64.TRYWAIT P1, [R3+URZ], R0 ;  /* 0x00000000030075a7 */ /* 0x000e64000802017f */
[----:B-1----:R-:W-:Y:S05]  /*1780*/  @!P1 BRA `(.L_x_21) ;  /* 0x0000006800a09947 */ /* 0x002fea0003800000 */
.L_x_20:
[----:B------:R-:W-:Y:S05]  /*1790*/  WARPSYNC.ALL ;  /* 0x0000000000007948 */ /* 0x000fea0003800000 */
[----:B------:R-:W-:Y:S01]  /*17a0*/  R2UR UR4, R6 ;  /* 0x00000000060472ca */ /* 0x000fe200000e0000 */
[----:B------:R-:W-:Y:S01]  /*17b0*/  ULEA UR5, UR42, UR45, 0xb ;  /* 0x0000002d2a057291 */ /* 0x000fe2000f8e583f */
[----:B------:R-:W-:Y:S01]  /*17c0*/  WARPGROUP.ARRIVE ;  /* 0x00000000000079c5 */ /* 0x000fe20000000000 */
[----:B------:R-:W-:Y:S01]  /*17d0*/  UMOV UR9, 0x40000040 ;  /* 0x4000004000097882 */ /* 0x000fe20000000000 */
[----:B------:R-:W-:-:S04]  /*17e0*/  UMOV UR11, 0x40000040 ;  /* 0x40000040000b7882 */ /* 0x000fc80000000000 */
[----:B------:R-:W-:-:S05]  /*17f0*/  UMOV UR8, UR5 ;  /* 0x0000000500087c82 */ /* 0x000fca0008000000 */
[----:B------:R-:W-:-:S04]  /*1800*/  UIADD3 UR4, UR4, 0x18100, URZ ;  /* 0x0001810004047890 */ /* 0x000fc8000fffe03f */
[----:B------:R-:W-:-:S04]  /*1810*/  USHF.R.U32.HI UR4, URZ, 0x4, UR4 ;  /* 0x000000043f047899 */ /* 0x000fc80008011604 */
[----:B------:R-:W-:-:S04]  /*1820*/  ULOP3.LUT UR4, UR4, 0x3fff, URZ, 0xc0, !UPT ;  /* 0x00003fff04047892 */ /* 0x000fc8000f8ec03f */
[----:B------:R-:W-:-:S04]  /*1830*/  ULOP3.LUT UR4, UR4, 0x10000, URZ, 0xfc, !UPT ;  /* 0x0001000004047892 */ /* 0x000fc8000f8efc3f */
[----:B------:R-:W-:-:S07]  /*1840*/  ULEA UR6, UR42, UR4, 0xb ;  /* 0x000000042a067291 */ /* 0x000fce000f8e583f */
[----:B------:R-:W-:Y:S02]  /*1850*/  UMOV UR10, UR6 ;  /* 0x00000006000a7c82 */ /* 0x000fe40008000000 */
[----:B------:R-:W-:Y:S01]  /*1860*/  HGMMA.64x128x16.F32 R24, gdesc[UR8], RZ, !UPT, gsb0 ;  /* 0x01e00000081879f0 */ /* 0x000fe2000c0008ff */
[----:B------:R-:W-:Y:S02]  /*1870*/  UIADD3 UR8, UR5, 0x2, URZ ;  /* 0x0000000205087890 */ /* 0x000fe4000fffe03f */
[----:B------:R-:W-:Y:S01]  /*1880*/  UIADD3 UR10, UR6, 0x2, URZ ;  /* 0x00000002060a7890 */ /* 0x000fe2000fffe03f */
[----:B------:R-:W-:Y:S01]  /*1890*/  UMOV UR9, 0x40000040 ;  /* 0x4000004000097882 */ /* 0x000fe20000000000 */
[----:B------:R-:W-:Y:S01]  /*18a0*/  UMOV UR11, 0x40000040 ;  /* 0x40000040000b7882 */ /* 0x000fe20000000000 */
[----:B------:R-:W-:Y:S02]  /*18b0*/  WARPGROUP.DEPBAR.LE gsb0, 0x0 ;  /* 0x00008000000079c5 */ /* 0x000fe40000010000 */
[----:B------:R-:W-:-:S06]  /*18c0*/  WARPGROUP.ARRIVE ;  /* 0x00000000000079c5 */ /* 0x000fcc0000000000 */
[----:B------:R-:W-:Y:S01]  /*18d0*/  HGMMA.64x128x16.F32 R24, gdesc[UR8], R24, gsb0 ;  /* 0x01e00000081879f0 */ /* 0x000fe20008000818 */
        /* <DEDUP_REMOVED lines=41> */
[----:B------:R-:W-:Y:S03]  /*1b70*/  HGMMA.64x128x16.F32 R24, gdesc[UR8], R24, gsb0 ;  /* 0x01e00000081879f0 */ /* 0x000fe60008000818 */
[----:B------:R-:W-:Y:S02]  /*1b80*/  WARPGROUP.DEPBAR.LE gsb0, 0x0 ;  /* 0x00008000000079c5 */ /* 0x000fe40000010000 */
[----:B------:R-:W-:Y:S05]  /*1b90*/  @!P2 BRA `(.L_x_22) ;  /* 0x000000040098a947 */ /* 0x000fea0003800000 */
[----:B------:R-:W-:Y:S01]  /*1ba0*/  UIADD3 UR5, UR42, 0x1, URZ ;  /* 0x000000012a057890 */ /* 0x000fe2000fffe03f */
[----:B01----:R-:W-:Y:S02]  /*1bb0*/  IMAD.U32 R0, RZ, RZ, UR44 ;  /* 0x0000002cff007e24 */ /* 0x003fe4000f8e00ff */
[----:B------:R-:W-:Y:S01]  /*1bc0*/  IMAD.U32 R3, RZ, RZ, UR42 ;  /* 0x0000002aff037e24 */ /* 0x000fe2000f8e00ff */
[----:B------:R-:W-:-:S04]  /*1bd0*/  UISETP.NE.AND UP0, UPT, UR5, 0x3, UPT ;  /* 0x000000030500788c */ /* 0x000fc8000bf05270 */
[----:B------:R-:W-:Y:S02]  /*1be0*/  USEL UR6, URZ, 0x1, UP0 ;  /* 0x000000013f067887 */ /* 0x000fe40008000000 */
[----:B------:R-:W-:Y:S02]  /*1bf0*/  USEL UR5, UR5, URZ, UP0 ;  /* 0x0000003f05057287 */ /* 0x000fe40008000000 */
[----:B------:R-:W-:-:S06]  /*1c00*/  ULOP3.LUT UR6, UR40, UR6, URZ, 0x3c, !UPT ;  /* 0x0000000628067292 */ /* 0x000fcc000f8e3c3f */
[----:B------:R-:W-:-:S07]  /*1c10*/  IMAD.U32 R7, RZ, RZ, UR6 ;  /* 0x00000006ff077e24 */ /* 0x000fce000f8e00ff */
.L_x_29:
[----:B------:R-:W-:Y:S05]  /*1c20*/  @!P0 BRA `(.L_x_23) ;  /* 0x0000000000048947 */ /* 0x000fea0003800000 */
[----:B------:R-:W-:Y:S01]  /*1c30*/  BPT.TRAP 0x1 ;  /* 0x000000040000795c */ /* 0x000fe20000300000 */
.L_x_23:
[----:B------:R-:W0:Y:S01]  /*1c40*/  S2UR UR7, SR_CgaCtaId ;  /* 0x00000000000779c3 */ /* 0x000e220000008800 */
[----:B------:R-:W-:Y:S01]  /*1c50*/  UMOV UR6, 0x400 ;  /* 0x0000040000067882 */ /* 0x000fe20000000000 */
[----:B------:R-:W-:Y:S01]  /*1c60*/  IMAD.U32 R5, RZ, RZ, UR5 ;  /* 0x00000005ff057e24 */ /* 0x000fe2000f8e00ff */
[----:B------:R-:W-:Y:S01]  /*1c70*/  SHF.L.U32 R4, R7, 0x1f, RZ ;  /* 0x0000001f07047819 */ /* 0x000fe200000006ff */
[----:B0-----:R-:W-:-:S06]  /*1c80*/  ULEA UR6, UR7, UR6, 0x18 ;  /* 0x0000000607067291 */ /* 0x001fcc000f8ec03f */
[----:B------:R-:W-:-:S04]  /*1c90*/  IMAD.U32 R6, RZ, RZ, UR6 ;  /* 0x00000006ff067e24 */ /* 0x000fc8000f8e00ff */
[----:B------:R-:W-:-:S04]  /*1ca0*/  IMAD R5, R5, 0x8, R6 ;  /* 0x0000000805057824 */ /* 0x000fc800078e0206 */
[----:B------:R0:W1:Y:S01]  /*1cb0*/  SYNCS.PHASECHK.TRANS64.TRYWAIT P1, [R5+URZ], R4 ;  /* 0x00000004050075a7 */ /* 0x000062000802017f */
[----:B------:R-:W-:Y:S05]  /*1cc0*/  @!P0 BRA `(.L_x_24) ;  /* 0x0000000000048947 */ /* 0x000fea0003800000 */
[----:B------:R-:W-:Y:S01]  /*1cd0*/  BPT.TRAP 0x1 ;  /* 0x000000040000795c */ /* 0x000fe20000300000 */
.L_x_24:
[----:B-1----:R-:W-:Y:S05]  /*1ce0*/  @P1 BRA `(.L_x_25) ;  /* 0x0000000000081947 */ /* 0x002fea0003800000 */
[----:B------:R-:W1:Y:S02]  /*1cf0*/  SYNCS.PHASECHK.TRANS64.TRYWAIT P1, [R5+URZ], R4 ;  /* 0x00000004050075a7 */ /* 0x000e64000802017f */
[----:B-1----:R-:W-:Y:S05]  /*1d00*/  @!P1 BRA `(.L_x_26) ;  /* 0x0000006400549947 */ /* 0x002fea0003800000 */
.L_x_25:
[----:B------:R-:W-:Y:S01]  /*1d10*/  ULEA UR6, UR5, UR45, 0xb ;  /* 0x0000002d05067291 */ /* 0x000fe2000f8e583f */
[----:B------:R-:W-:Y:S01]  /*1d20*/  WARPGROUP.ARRIVE ;  /* 0x00000000000079c5 */ /* 0x000fe20000000000 */
[----:B------:R-:W-:Y:S01]  /*1d30*/  ULEA UR7, UR5, UR4, 0xb ;  /* 0x0000000405077291 */ /* 0x000fe2000f8e583f */
[----:B------:R-:W-:Y:S01]  /*1d40*/  UMOV UR9, 0x40000040 ;  /* 0x4000004000097882 */ /* 0x000fe20000000000 */
[----:B------:R-:W-:-:S03]  /*1d50*/  UMOV UR11, 0x40000040 ;  /* 0x40000040000b7882 */ /* 0x000fc60000000000 */
[----:B------:R-:W-:Y:S02]  /*1d60*/  UMOV UR8, UR6 ;  /* 0x0000000600087c82 */ /* 0x000fe40008000000 */
[----:B------:R-:W-:Y:S02]  /*1d70*/  UMOV UR10, UR7 ;  /* 0x00000007000a7c82 */ /* 0x000fe40008000000 */
[----:B------:R-:W-:Y:S01]  /*1d80*/  HGMMA.64x128x16.F32 R24, gdesc[UR8], R24, gsb0 ;  /* 0x01e00000081879f0 */ /* 0x000fe20008000818 */
[----:B------:R-:W-:Y:S02]  /*1d90*/  UIADD3 UR8, UR6, 0x2, URZ ;  /* 0x0000000206087890 */ /* 0x000fe4000fffe03f */
[----:B------:R-:W-:Y:S01]  /*1da0*/  UIADD3 UR10, UR7, 0x2, URZ ;  /* 0x00000002070a7890 */ /* 0x000fe2000fffe03f */
[----:B------:R-:W-:Y:S01]  /*1db0*/  UMOV UR9, 0x40000040 ;  /* 0x4000004000097882 */ /* 0x000fe20000000000 */
[----:B------:R-:W-:Y:S01]  /*1dc0*/  UMOV UR11, 0x40000040 ;  /* 0x40000040000b7882 */ /* 0x000fe20000000000 */
[----:B------:R-:W-:-:S02]  /*1dd0*/  WARPGROUP.DEPBAR.LE gsb0, 0x0 ;  /* 0x00008000000079c5 */ /* 0x000fc40000010000 */
        /* <DEDUP_REMOVED lines=46> */
[----:B------:R-:W-:Y:S01]  /*20c0*/  BPT.TRAP 0x1 ;  /* 0x000000040000795c */ /* 0x000fe20000300000 */
.L_x_27:
[----:B------:R-:W-:-:S13]  /*20d0*/  ISETP.NE.AND P1, PT, R22, RZ, PT ;  /* 0x000000ff1600720c */ /* 0x000fda0003f25270 */
[----:B01----:R-:W-:-:S04]  /*20e0*/  @P1 IMAD R4, R3, 0x8, R6 ;  /* 0x0000000803041824 */ /* 0x003fc800078e0206 */
[----:B------:R-:W-:-:S05]  /*20f0*/  @P1 VIADD R4, R4, 0x18 ;  /* 0x0000001804041836 */ /* 0x000fca0000000000 */
[----:B------:R-:W-:-:S04]  /*2100*/  @P1 PRMT R4, R19, 0x654, R4 ;  /* 0x0000065413041816 */ /* 0x000fc80000000004 */
[----:B------:R0:W-:Y:S01]  /*2110*/  @P1 SYNCS.ARRIVE.TRANS64.RED.A1T0 RZ, [R4+URZ], RZ ;  /* 0x000000ff04ff19a7 */ /* 0x0001e2000810043f */
[----:B------:R-:W-:-:S13]  /*2120*/  ISETP.GT.U32.AND P1, PT, R18, 0x1, PT ;  /* 0x000000011200780c */ /* 0x000fda0003f24070 */
[----:B0-----:R-:W-:Y:S05]  /*2130*/  @P1 BRA `(.L_x_28) ;  /* 0x0000000000041947 */ /* 0x001fea0003800000 */
[----:B------:R-:W-:Y:S01]  /*2140*/  BPT.TRAP 0x1 ;  /* 0x000000040000795c */ /* 0x000fe20000300000 */
.L_x_28:
[----:B------:R-:W-:Y:S01]  /*2150*/  UIADD3 UR5, UR5, 0x1, URZ ;  /* 0x0000000105057890 */ /* 0x000fe2000fffe03f */
[C---:B------:R-:W-:Y:S01]  /*2160*/  ISETP.GT.AND P2, PT, R0.reuse, 0x1, PT ;  /* 0x000000010000780c */ /* 0x040fe20003f44270 */
[----:B------:R-:W-:Y:S02]  /*2170*/  VIADD R3, R3, 0x1 ;  /* 0x0000000103037836 */ /* 0x000fe40000000000 */
[----:B------:R-:W-:Y:S01]  /*2180*/  UISETP.NE.AND UP0, UPT, UR5, 0x3, UPT ;  /* 0x000000030500788c */ /* 0x000fe2000bf05270 */
[----:B------:R-:W-:Y:S02]  /*2190*/  VIADD R0, R0, 0xffffffff ;  /* 0xffffffff00007836 */ /* 0x000fe40000000000 */
[C---:B------:R-:W-:Y:S01]  /*21a0*/  ISETP.NE.AND P1, PT, R3.reuse, 0x3, PT ;  /* 0x000000030300780c */ /* 0x040fe20003f25270 */
[----:B------:R-:W-:Y:S02]  /*21b0*/  USEL UR6, URZ, 0x1, UP0 ;  /* 0x000000013f067887 */ /* 0x000fe40008000000 */
[----:B------:R-:W-:Y:S01]  /*21c0*/  USEL UR5, UR5, URZ, UP0 ;  /* 0x0000003f05057287 */ /* 0x000fe20008000000 */
[----:B------:R-:W-:-:S03]  /*21d0*/  SEL R3, R3, RZ, P1 ;  /* 0x000000ff03037207 */ /* 0x000fc60000800000 */
[----:B------:R-:W-:Y:S01]  /*21e0*/  LOP3.LUT R7, R7, UR6, RZ, 0x3c, !PT ;  /* 0x0000000607077c12 */ /* 0x000fe2000f8e3cff */
[----:B------:R-:W-:Y:S07]  /*21f0*/  @P2 BRA `(.L_x_29) ;  /* 0xfffffff800882947 */ /* 0x000fee000383ffff */
.L_x_22:
[----:B01----:R-:W0:Y:S02]  /*2200*/  LDC R0, c[0x0][0x28c] ;  /* 0x0000a300ff007b82 */ /* 0x003e240000000800 */
[----:B0-----:R-:W-:-:S13]  /*2210*/  ISETP.GE.AND P1, PT, R0, 0x1, PT ;  /* 0x000000010000780c */ /* 0x001fda0003f26270 */
[----:B------:R-:W-:Y:S05]  /*2220*/  @!P1 BRA `(.L_x_30) ;  /* 0x0000000000449947 */ /* 0x000fea0003800000 */
[----:B------:R-:W-:Y:S05]  /*2230*/  @!P0 BRA `(.L_x_31) ;  /* 0x0000000000048947 */ /* 0x000fea0003800000 */
[----:B------:R-:W-:Y:S01]  /*2240*/  BPT.TRAP 0x1 ;  /* 0x000000040000795c */ /* 0x000fe20000300000 */
.L_x_31:
[----:B------:R-:W-:-:S13]  /*2250*/  ISETP.NE.AND P0, PT, R22, RZ, PT ;  /* 0x000000ff1600720c */ /* 0x000fda0003f05270 */
[----:B------:R-:W-:-:S05]  /*2260*/  VOTEU.ANY UP0, P0 ;  /* 0x00000000003f7886 */ /* 0x000fca0000000100 */
[----:B------:R-:W-:-:S06]  /*2270*/  @UP0 UIADD3 UR4, UR44, UR42, URZ ;  /* 0x0000002a2c040290 */ /* 0x000fcc000fffe03f */
[----:B------:R-:W-:Y:S02]  /*2280*/  IMAD.U32 R4, RZ, RZ, UR4 ;  /* 0x00000004ff047e24 */ /* 0x000fe4000f8e00ff */
[----:B------:R-:W-:Y:S02]  /*2290*/  IMAD.U32 R3, RZ, RZ, UR4 ;  /* 0x00000004ff037e24 */ /* 0x000fe4000f8e00ff */
[----:B------:R-:W-:-:S05]  /*22a0*/  @P0 IMAD.WIDE.U32 R4, R4, -0x55555555, RZ ;  /* 0xaaaaaaab04040825 */ /* 0x000fca00078e00ff */
[----:B------:R-:W-:-:S05]  /*22b0*/  @P0 SHF.R.U32.HI R0, RZ, 0x1, R5 ;  /* 0x00000001ff000819 */ /* 0x000fca0000011605 */
[----:B------:R-:W-:-:S04]  /*22c0*/  @P0 IMAD R0, R0, -0x3, R3 ;  /* 0xfffffffd00000824 */ /* 0x000fc800078e0203 */
[----:B------:R-:W-:-:S04]  /*22d0*/  @P0 IMAD R0, R0, 0x8, R6 ;  /* 0x0000000800000824 */ /* 0x000fc800078e0206 */
[----:B------:R-:W-:-:S05]  /*22e0*/  @P0 VIADD R0, R0, 0x18 ;  /* 0x0000001800000836 */ /* 0x000fca0000000000 */
[----:B------:R-:W-:-:S04]  /*22f0*/  @P0 PRMT R0, R19, 0x654, R0 ;  /* 0x0000065413000816 */ /* 0x000fc80000000000 */
[----:B------:R0:W-:Y:S01]  /*2300*/  @P0 SYNCS.ARRIVE.TRANS64.RED.A1T0 RZ, [R0+URZ], RZ ;  /* 0x000000ff00ff09a7 */ /* 0x0001e2000810043f */
[----:B------:R-:W-:-:S13]  /*2310*/  ISETP.GT.U32.AND P0, PT, R18, 0x1, PT ;  /* 0x000000011200780c */ /* 0x000fda0003f04070 */
[----:B0-----:R-:W-:Y:S05]  /*2320*/  @P0 BRA `(.L_x_30) ;  /* 0x0000000000040947 */ /* 0x001fea0003800000 */
[----:B------:R-:W-:Y:S01]  /*2330*/  BPT.TRAP 0x1 ;  /* 0x000000040000795c */ /* 0x000fe20000300000 */
.L_x_30:
[----:B------:R-:W-:Y:S01]  /*2340*/  IMAD.SHL.U32 R100, R100, 0x80, RZ ;  /* 0x0000008064647824 */ /* 0x000fe200078e00ff */
[----:B------:R-:W-:Y:S01]  /*2350*/  UIADD3 UR42, UR43, UR42, URZ ;  /* 0x0000002a2b2a7290 */ /* 0x000fe2000fffe03f */
[----:B------:R-:W-:Y:S01]  /*2360*/  SHF.R.S32.HI R11, RZ, 0x1f, R101 ;  /* 0x0000001fff0b7819 */ /* 0x000fe20000011465 */
[----:B------:R-:W-:Y:S01]  /*2370*/  UISETP.GE.U32.AND UP1, UPT, UR43, 0x3, UPT ;  /* 0x000000032b00788c */ /* 0x000fe2000bf26070 */
[----:B------:R-:W-:Y:S01]  /*2380*/  IMAD.SHL.U32 R6, R103, 0x80, RZ ;  /* 0x0000008067067824 */ /* 0x000fe200078e00ff */
[----:B------:R-:W-:Y:S01]  /*2390*/  ULDC UR7, c[0x0][0x288] ;  /* 0x0000a20000077ab9 */ /* 0x000fe20000000800 */
[C---:B------:R-:W-:Y:S01]  /*23a0*/  LOP3.LUT R8, R100.reuse, 0x6, R95, 0xf8, !PT ;  /* 0x0000000664087812 */ /* 0x040fe200078ef85f */
[----:B------:R-:W-:Y:S01]  /*23b0*/  UISETP.GT.U32.AND UP0, UPT, UR42, 0x2, UPT ;  /* 0x000000022a00788c */ /* 0x000fe2000bf04070 */
[----:B------:R-:W-:Y:S01]  /*23c0*/  ISETP.GE.AND P0, PT, R100, UR7, PT ;  /* 0x0000000764007c0c */ /* 0x000fe2000bf06270 */
[----:B------:R-:W-:Y:S01]  /*23d0*/  ULDC.64 UR4, c[0x0][0x5d0] ;  /* 0x0001740000047ab9 */ /* 0x000fe20000000a00 */
[--C-:B------:R-:W-:Y:S01]  /*23e0*/  SHF.R.S32.HI R9, RZ, 0x1f, R8.reuse ;  /* 0x0000001fff097819 */ /* 0x100fe20000011408 */
[----:B------:R-:W-:Y:S01]  /*23f0*/  ULDC UR10, c[0x0][0x284] ;  /* 0x0000a100000a7ab9 */ /* 0x000fe20000000800 */
[----:B------:R-:W-:Y:S01]  /*2400*/  IMAD R0, R11, UR4, RZ ;  /* 0x000000040b007c24 */ /* 0x000fe2000f8e02ff */
[----:B------:R-:W-:Y:S01]  /*2410*/  UISETP.LT.U32.AND UP0, UPT, UR43, 0x3, UP0 ;  /* 0x000000032b00788c */ /* 0x000fe20008701070 */
[----:B------:R-:W-:Y:S01]  /*2420*/  ISETP.GE.OR P0, PT, R6, UR10, P0 ;  /* 0x0000000a06007c0c */ /* 0x000fe20008706670 */
[----:B------:R-:W-:Y:S01]  /*2430*/  IMAD.WIDE.U32 R4, R101, UR4, R8 ;  /* 0x0000000465047c25 */ /* 0x000fe2000f8e0008 */
[----:B------:R-:W-:Y:S01]  /*2440*/  ULDC.64 UR8, c[0x0][0x5c8] ;  /* 0x0001720000087ab9 */ /* 0x000fe20000000a00 */
[----:B------:R-:W-:-:S02]  /*2450*/  USEL UR6, URZ, 0x1, !UP0 ;  /* 0x000000013f067887 */ /* 0x000fc4000c000000 */
[----:B------:R-:W-:Y:S01]  /*2460*/  IMAD R3, R101, UR5, R0 ;  /* 0x0000000565037c24 */ /* 0x000fe2000f8e0200 */
[----:B------:R-:W-:Y:S01]  /*2470*/  @UP1 UIMAD.WIDE.U32 UR4, UR42, -0x55555555, URZ ;  /* 0xaaaaaaab2a0418a5 */ /* 0x000fe2000f8e003f */
[----:B------:R-:W-:Y:S01]  /*2480*/  IMAD.WIDE R104, R103, 0x80, R88 ;  /* 0x0000008067687825 */ /* 0x000fe200078e0258 */
[----:B------:R-:W-:Y:S02]  /*2490*/  ULOP3.LUT UR40, UR40, UR6, URZ, 0x3c, !UPT ;  /* 0x0000000628287292 */ /* 0x000fe4000f8e3c3f */
[----:B------:R-:W-:Y:S01]  /*24a0*/  @UP1 USHF.R.U32.HI UR4, URZ, 0x1, UR5 ;  /* 0x000000013f041899 */ /* 0x000fe20008011605 */
[----:B------:R-:W-:Y:S02]  /*24b0*/  IMAD.IADD R5, R5, 0x1, R3 ;  /* 0x0000000105057824 */ /* 0x000fe400078e0203 */
[----:B------:R-:W-:Y:S01]  /*24c0*/  IMAD R3, R105, UR8, RZ ;  /* 0x0000000869037c24 */ /* 0x000fe2000f8e02ff */
[----:B------:R-:W-:Y:S01]  /*24d0*/  @UP1 ULOP3.LUT UR40, UR40, 0x1, UR4, 0x78, !UPT ;  /* 0x0000000128281892 */ /* 0x000fe2000f8e7804 */
[----:B------:R-:W-:-:S04]  /*24e0*/  IMAD.WIDE.U32 R106, R104, UR8, R4 ;  /* 0x00000008686a7c25 */ /* 0x000fc8000f8e0004 */
[----:B------:R-:W-:Y:S02]  /*24f0*/  IMAD R7, R104, UR9, R3 ;  /* 0x0000000968077c24 */ /* 0x000fe4000f8e0203 */
[----:B------:R-:W-:Y:S01]  /*2500*/  IMAD.MOV.U32 R0, RZ, RZ, -0x1 ;  /* 0xffffffffff007424 */ /* 0x000fe200078e00ff */
[----:B------:R-:W-:Y:S06]  /*2510*/  @P0 BRA `(.L_x_32) ;  /* 0x00000040001c0947 */ /* 0x000fec0003800000 */
[----:B-----5:R-:W-:Y:S01]  /*2520*/  FSETP.NEU.AND P0, PT, R90, RZ, PT ;  /* 0x000000ff5a00720b */ /* 0x020fe20003f0d000 */
[----:B------:R-:W-:Y:S01]  /*2530*/  IMAD.IADD R4, R94, 0x1, -R100 ;  /* 0x000000015e047824 */ /* 0x000fe200078e0a64 */
[----:B------:R-:W-:Y:S01]  /*2540*/  BSSY B0, `(.L_x_32) ;  /* 0x0000404000007945 */ /* 0x000fe20003800000 */
[----:B------:R-:W-:Y:S02]  /*2550*/  IMAD.IADD R3, R99, 0x1, -R6 ;  /* 0x0000000163037824 */ /* 0x000fe400078e0a06 */
[----:B------:R-:W-:Y:S01]  /*2560*/  IMAD.IADD R103, R107, 0x1, R7 ;  /* 0x000000016b677824 */ /* 0x000fe200078e0207 */
[----:B------:R-:W-:-:S04]  /*2570*/  ISETP.GT.AND P2, PT, R4, RZ, PT ;  /* 0x000000ff0400720c */ /* 0x000fc80003f44270 */
[----:B------:R-:W-:-:S03]  /*2580*/  ISETP.GT.AND P1, PT, R3, RZ, P2 ;  /* 0x000000ff0300720c */ /* 0x000fc60001724270 */
[----:B------:R-:W-:Y:S10]  /*2590*/  @!P0 BRA `(.L_x_33) ;  /* 0x0000002c00288947 */ /* 0x000ff40003800000 */
[----:B------:R-:W0:Y:S01]  /*25a0*/  LDC.64 R110, c[0x0][0x5b8] ;  /* 0x00016e00ff6e7b82 */ /* 0x000e220000000a00 */
[----:B------:R-:W-:-:S07]  /*25b0*/  ULDC.64 UR4, c[0x0][0x5c0] ;  /* 0x0001700000047ab9 */ /* 0x000fce0000000a00 */
[----:B------:R-:W1:Y:S08]  /*25c0*/  LDC.64 R112, c[0x0][0x5b0] ;  /* 0x00016c00ff707b82 */ /* 0x000e700000000a00 */
[----:B------:R-:W2:Y:S01]  /*25d0*/  LDC.64 R114, c[0x0][0x5a8] ;  /* 0x00016a00ff727b82 */ /* 0x000ea20000000a00 */
[-C--:B0-----:R-:W-:Y:S02]  /*25e0*/  IMAD R6, R11, R110.reuse, RZ ;  /* 0x0000006e0b067224 */ /* 0x081fe400078e02ff */
[----:B------:R-:W-:-:S04]  /*25f0*/  IMAD.WIDE.U32 R108, R101, R110, R8 ;  /* 0x0000006e656c7225 */ /* 0x000fc800078e0008 */
[----:B------:R-:W-:Y:S02]  /*2600*/  IMAD R107, R101, R111, R6 ;  /* 0x0000006f656b7224 */ /* 0x000fe400078e0206 */
[-C--:B-1----:R-:W-:Y:S02]  /*2610*/  IMAD R5, R105, R112.reuse, RZ ;  /* 0x0000007069057224 */ /* 0x082fe400078e02ff */
[----:B------:R-:W-:Y:S02]  /*2620*/  IMAD.IADD R13, R109, 0x1, R107 ;  /* 0x000000016d0d7824 */ /* 0x000fe400078e026b */
[----:B------:R-:W-:Y:S02]  /*2630*/  IMAD.MOV.U32 R12, RZ, RZ, R108 ;  /* 0x000000ffff0c7224 */ /* 0x000fe400078e006c */
[C---:B------:R-:W-:Y:S02]  /*2640*/  IMAD R111, R104.reuse, R113, R5 ;  /* 0x00000071686f7224 */ /* 0x040fe400078e0205 */
[----:B------:R-:W-:-:S04]  /*2650*/  IMAD.WIDE.U32 R6, R104, R112, R12 ;  /* 0x0000007068067225 */ /* 0x000fc800078e000c */
[----:B------:R-:W-:Y:S01]  /*2660*/  IMAD.IADD R5, R7, 0x1, R111 ;  /* 0x0000000107057824 */ /* 0x000fe200078e026f */
[----:B--2---:R-:W-:-:S04]  /*2670*/  LEA R14, P0, R6, R114, 0x1 ;  /* 0x00000072060e7211 */ /* 0x004fc800078008ff */
[----:B------:R-:W-:-:S05]  /*2680*/  LEA.HI.X R15, R6, R115, R5, 0x1, P0 ;  /* 0x00000073060f7211 */ /* 0x000fca00000f0c05 */
[----:B------:R0:W2:Y:S01]  /*2690*/  @P1 LDG.E.LTC128B.U16 R5, desc[UR36][R14.64] ;  /* 0x000000240e051981 */ /* 0x0000a2000c1e1520 */
[----:B------:R-:W-:Y:S01]  /*26a0*/  LEA R10, P0, R106, UR4, 0x1 ;  /* 0x000000046a0a7c11 */ /* 0x000fe2000f8008ff */
[----:B------:R-:W-:Y:S01]  /*26b0*/  IMAD.WIDE.U32 R6, R104, R112, R8 ;  /* 0x0000007068067225 */ /* 0x000fe200078e0008 */
[----:B------:R-:W-:Y:S03]  /*26c0*/  BSSY B1, `(.L_x_34) ;  /* 0x0000012000017945 */ /* 0x000fe60003800000 */
[----:B------:R-:W-:Y:S02]  /*26d0*/  IMAD.IADD R7, R111, 0x1, R7 ;  /* 0x000000016f077824 */ /* 0x000fe400078e0207 */
[----:B------:R-:W-:Y:S01]  /*26e0*/  IMAD.WIDE.U32 R20, R101, R110, R6 ;  /* 0x0000006e65147225 */ /* 0x000fe200078e0006 */
[----:B0-----:R-:W-:-:S03]  /*26f0*/  SHF.L.U64.HI R15, R112, 0x3, R113 ;  /* 0x00000003700f7819 */ /* 0x001fc60000010271 */
[----:B------:R-:W-:Y:S01]  /*2700*/  IMAD.IADD R7, R107, 0x1, R21 ;  /* 0x000000016b077824 */ /* 0x000fe200078e0215 */
[----:B------:R-:W-:Y:S01]  /*2710*/  LEA R6, P4, R20, R114, 0x1 ;  /* 0x0000007214067211 */ /* 0x000fe200078808ff */
[----:B------:R-:W-:-:S03]  /*2720*/  IMAD.SHL.U32 R14, R112, 0x8, RZ ;  /* 0x00000008700e7824 */ /* 0x000fc600078e00ff */
[----:B------:R-:W-:Y:S01]  /*2730*/  LEA.HI.X R7, R20, R115, R7, 0x1, P4 ;  /* 0x0000007314077211 */ /* 0x000fe200020f0c07 */
[----:B--2---:R-:W-:-:S05]  /*2740*/  HADD2.F32 R11, -RZ, R5.H0_H0 ;  /* 0x20000005ff0b7230 */ /* 0x004fca0000004100 */
[----:B------:R-:W-:-:S04]  /*2750*/  FMUL R11, R11, R90 ;  /* 0x0000005a0b0b7220 */ /* 0x000fc80000400000 */
[----:B------:R-:W-:Y:S01]  /*2760*/  FFMA R24, R24, R23, R11 ;  /* 0x0000001718187223 */ /* 0x000fe2000000000b */
[----:B------:R-:W-:Y:S02]  /*2770*/  LEA.HI.X R11, R106, UR5, R103, 0x1, P0 ;  /* 0x000000056a0b7c11 */ /* 0x000fe400080f0c67 */
[----:B------:R-:W-:Y:S02]  /*2780*/  ISETP.GT.AND P0, PT, R4, 0x1, PT ;  /* 0x000000010400780c */ /* 0x000fe40003f04270 */
[----:B------:R-:W-:Y:S02]  /*2790*/  F2FP.F16.F32.PACK_AB R24, RZ, R24 ;  /* 0x00000018ff18723e */ /* 0x000fe400000000ff */
[----:B------:R-:W-:-:S03]  /*27a0*/  ISETP.GT.AND P3, PT, R3, RZ, P0 ;  /* 0x000000ff0300720c */ /* 0x000fc60000764270 */
[----:B------:R0:W-:Y:S10]  /*27b0*/  @P1 STG.E.U16 desc[UR36][R10.64], R24 ;  /* 0x000000180a001986 */ /* 0x0001f4000c101524 */
[----:B------:R-:W-:Y:S05]  /*27c0*/  @!P3 BRA `(.L_x_35) ;  /* 0x000000000004b947 */ /* 0x000fea0003800000 */
[----:B------:R1:W5:Y:S02]  /*27d0*/  LDG.E.LTC128B.U16 R5, desc[UR36][R6.64+0x2] ;  /* 0x0000022406057981 */ /* 0x000364000c1e1520 */
.L_x_35:
[----:B------:R-:W-:Y:S05]  /*27e0*/  BSYNC B1 ;  /* 0x0000000000017941 */ /* 0x000fea0003800000 */
.L_x_34:
[----:B-----5:R-:W-:Y:S01]  /*27f0*/  HADD2.F32 R103, -RZ, R5.H0_H0 ;  /* 0x20000005ff677230 */ /* 0x020fe20000004100 */
[----:B------:R-:W-:Y:S01]  /*2800*/  ISETP.GT.AND P2, PT, R3, 0x8, P2 ;  /* 0x000000080300780c */ /* 0x000fe20001744270 */
[----:B------:R-:W-:Y:S01]  /*2810*/  IMAD.WIDE.U32 R20, R104, R112, R14 ;  /* 0x0000007068147225 */ /* 0x000fe200078e000e */
[----:B0-----:R-:W-:-:S03]  /*2820*/  PRMT R24, R5, 0x7610, R24 ;  /* 0x0000761005187816 */ /* 0x001fc60000000018 */
[----:B------:R-:W-:Y:S01]  /*2830*/  FMUL R12, R103, R90 ;  /* 0x0000005a670c7220 */ /* 0x000fe20000400000 */
[----:B------:R-:W-:Y:S01]  /*2840*/  IMAD.IADD R111, R111, 0x1, R21 ;  /* 0x000000016f6f7824 */ /* 0x000fe200078e0215 */
[----:B------:R-:W-:Y:S02]  /*2850*/  IADD3 R108, P1, R108, R20, RZ ;  /* 0x000000146c6c7210 */ /* 0x000fe40007f3e0ff */
[----:B------:R-:W-:-:S03]  /*2860*/  FFMA R12, R25, R23, R12 ;  /* 0x00000017190c7223 */ /* 0x000fc6000000000c */
[----:B------:R-:W-:Y:S01]  /*2870*/  IMAD.X R13, R111, 0x1, R13, P1 ;  /* 0x000000016f0d7824 */ /* 0x000fe200008e060d */
[C---:B------:R-:W-:Y:S02]  /*2880*/  LEA R14, P1, R108.reuse, R114, 0x1 ;  /* 0x000000726c0e7211 */ /* 0x040fe400078208ff */
[----:B------:R-:W-:Y:S02]  /*2890*/  F2FP.F16.F32.PACK_AB R12, RZ, R12 ;  /* 0x0000000cff0c723e */ /* 0x000fe400000000ff */
[----:B------:R-:W-:Y:S02]  /*28a0*/  LEA.HI.X R15, R108, R115, R13, 0x1, P1 ;  /* 0x000000736c0f7211 */ /* 0x000fe400008f0c0d */
[----:B------:R-:W-:-:S05]  /*28b0*/  PRMT R21, R12, 0x7610, R21 ;  /* 0x000076100c157816 */ /* 0x000fca0000000015 */
[----:B------:R0:W-:Y:S04]  /*28c0*/  @P3 STG.E.U16 desc[UR36][R10.64+0x2], R21 ;  /* 0x000002150a003986 */ /* 0x0001e8000c101524 */
[----:B------:R-:W2:Y:S01]  /*28d0*/  @P2 LDG.E.LTC128B.U16 R24, desc[UR36][R14.64] ;  /* 0x000000240e182981 */ /* 0x000ea2000c1e1520 */
[----:B------:R-:W-:Y:S01]  /*28e0*/  IADD3 R20, P1, R8, R20, RZ ;  /* 0x0000001408147210 */ /* 0x000fe20007f3e0ff */
[----:B------:R-:W-:Y:S01]  /*28f0*/  BSSY B1, `(.L_x_36) ;  /* 0x0000011000017945 */ /* 0x000fe20003800000 */
[----:B------:R-:W-:Y:S02]  /*2900*/  SHF.L.U64.HI R13, R91, 0x1, R92 ;  /* 0x000000015b0d7819 */ /* 0x000fe4000001025c */
[----:B------:R-:W-:Y:S01]  /*2910*/  ISETP.GT.AND P0, PT, R3, 0x8, P0 ;  /* 0x000000080300780c */ /* 0x000fe20000704270 */
[----:B0-----:R-:W-:Y:S01]  /*2920*/  IMAD.X R21, R9, 0x1, R111, P1 ;  /* 0x0000000109157824 */ /* 0x001fe200008e066f */
[----:B------:R-:W-:Y:S01]  /*2930*/  LEA R12, P1, R91, R10, 0x1 ;  /* 0x0000000a5b0c7211 */ /* 0x000fe200078208ff */
[----:B------:R-:W-:-:S04]  /*2940*/  IMAD.WIDE.U32 R20, R101, R110, R20 ;  /* 0x0000006e65147225 */ /* 0x000fc800078e0014 */
[----:B------:R-:W-:Y:S01]  /*2950*/  IMAD.X R13, R13, 0x1, R11, P1 ;  /* 0x000000010d0d7824 */ /* 0x000fe200008e060b */
[----:B------:R-:W-:Y:S01]  /*2960*/  LEA R8, P3, R20, R114, 0x1 ;  /* 0x0000007214087211 */ /* 0x000fe200078608ff */
[----:B------:R-:W-:-:S05]  /*2970*/  IMAD.IADD R9, R107, 0x1, R21 ;  /* 0x000000016b097824 */ /* 0x000fca00078e0215 */
[----:B------:R-:W-:Y:S01]  /*2980*/  LEA.HI.X R9, R20, R115, R9, 0x1, P3 ;  /* 0x0000007314097211 */ /* 0x000fe200018f0c09 */
[----:B--2---:R-:W-:-:S05]  /*2990*/  HADD2.F32 R5, -RZ, R24.H0_H0 ;  /* 0x20000018ff057230 */ /* 0x004fca0000004100 */
[----:B------:R-:W-:-:S04]  /*29a0*/  FMUL R5, R5, R90 ;  /* 0x0000005a05057220 */ /* 0x000fc80000400000 */
[----:B------:R-:W-:-:S05]  /*29b0*/  FFMA R5, R26, R23, R5 ;  /* 0x000000171a057223 */ /* 0x000fca0000000005 */
[----:B------:R-:W-:-:S05]  /*29c0*/  F2FP.F16.F32.PACK_AB R5, RZ, R5 ;  /* 0x00000005ff05723e */ /* 0x000fca00000000ff */
[----:B------:R0:W-:Y:S01]  /*29d0*/  @P2 STG.E.U16 desc[UR36][R12.64], R5 ;  /* 0x000000050c002986 */ /* 0x0001e2000c101524 */
[----:B------:R-:W-:Y:S05]  /*29e0*/  @!P0 BRA `(.L_x_37) ;  /* 0x0000000000048947 */ /* 0x000fea0003800000 */
[----:B------:R2:W5:Y:S02]  /*29f0*/  LDG.E.LTC128B.U16 R24, desc[UR36][R8.64+0x2] ;  /* 0x0000022408187981 */ /* 0x000564000c1e1520 */
.L_x_37:
[----:B------:R-:W-:Y:S05]  /*2a00*/  BSYNC B1 ;  /* 0x0000000000017941 */ /* 0x000fea0003800000 */
.L_x_36:
[----:B0----5:R-:W-:Y:S01]  /*2a10*/  HADD2.F32 R5, -RZ, R24.H0_H0 ;  /* 0x20000018ff057230 */ /* 0x021fe20000004100 */
[----:B------:R-:W-:Y:S01]  /*2a20*/  ISETP.GT.AND P1, PT, R4, 0x8, PT ;  /* 0x000000080400780c */ /* 0x000fe20003f24270 */
[----:B------:R-:W-:Y:S03]  /*2a30*/  BSSY B1, `(.L_x_38) ;  /* 0x0000008000017945 */ /* 0x000fe60003800000 */
[----:B------:R-:W-:Y:S01]  /*2a40*/  FMUL R14, R5, R90 ;  /* 0x0000005a050e7220 */ /* 0x000fe20000400000 */
[----:B------:R-:W-:-:S03]  /*2a50*/  ISETP.GT.AND P2, PT, R3, RZ, P1 ;  /* 0x000000ff0300720c */ /* 0x000fc60000f44270 */
[----:B------:R-:W-:-:S05]  /*2a60*/  FFMA R14, R27, R23, R14 ;  /* 0x000000171b0e7223 */ /* 0x000fca000000000e */
[----:B------:R-:W-:-:S05]  /*2a70*/  F2FP.F16.F32.PACK_AB R14, RZ, R14 ;  /* 0x0000000eff0e723e */ /* 0x000fca00000000ff */
[----:B------:R0:W-:Y:S01]  /*2a80*/  @P0 STG.E.U16 desc[UR36][R12.64+0x2], R14 ;  /* 0x0000020e0c000986 */ /* 0x0001e2000c101524 */
[----:B------:R-:W-:Y:S05]  /*2a90*/  @!P2 BRA `(.L_x_39) ;  /* 0x000000000004a947 */ /* 0x000fea0003800000 */
[----:B------:R3:W5:Y:S02]  /*2aa0*/  LDG.E.LTC128B.U16 R24, desc[UR36][R6.64+0x10] ;  /* 0x0000102406187981 */ /* 0x000764000c1e1520 */
.L_x_39:
[----:B------:R-:W-:Y:S05]  /*2ab0*/  BSYNC B1 ;  /* 0x0000000000017941 */ /* 0x000fea0003800000 */
.L_x_38:
[----:B-----5:R-:W-:Y:S01]  /*2ac0*/  HADD2.F32 R5, -RZ, R24.H0_H0 ;  /* 0x20000018ff057230 */ /* 0x020fe20000004100 */
        /* <DEDUP_REMOVED lines=9> */
.L_x_41:
[----:B------:R-:W-:Y:S05]  /*2b60*/  BSYNC B1 ;  /* 0x0000000000017941 */ /* 0x000fea0003800000 */
.L_x_40:
[----:B----45:R-:W-:Y:S01]  /*2b70*/  HADD2.F32 R5, -RZ, R24.H0_H0 ;  /* 0x20000018ff057230 */ /* 0x030fe20000004100 */
[----:B------:R-:W-:Y:S01]  /*2b80*/  ISETP.GT.AND P1, PT, R3, 0x8, P1 ;  /* 0x000000080300780c */ /* 0x000fe20000f24270 */
[----:B------:R-:W-:Y:S03]  /*2b90*/  BSSY B1, `(.L_x_42) ;  /* 0x0000007000017945 */ /* 0x000fe60003800000 */
[----:B0-----:R-:W-:-:S04]  /*2ba0*/  FMUL R14, R5, R90 ;  /* 0x0000005a050e7220 */ /* 0x001fc80000400000 */
[----:B------:R-:W-:-:S05]  /*2bb0*/  FFMA R14, R29, R23, R14 ;  /* 0x000000171d0e7223 */ /* 0x000fca000000000e */
[----:B------:R-:W-:-:S05]  /*2bc0*/  F2FP.F16.F32.PACK_AB R14, RZ, R14 ;  /* 0x0000000eff0e723e */ /* 0x000fca00000000ff */
[----:B------:R0:W-:Y:S01]  /*2bd0*/  @P3 STG.E.U16 desc[UR36][R10.64+0x12], R14 ;  /* 0x0000120e0a003986 */ /* 0x0001e2000c101524 */
[----:B------:R-:W-:Y:S05]  /*2be0*/  @!P1 BRA `(.L_x_43) ;  /* 0x0000000000049947 */ /* 0x000fea0003800000 */
[----:B------:R4:W5:Y:S02]  /*2bf0*/  LDG.E.LTC128B.U16 R24, desc[UR36][R8.64+0x10] ;  /* 0x0000102408187981 */ /* 0x000964000c1e1520 */
.L_x_43:
[----:B------:R-:W-:Y:S05]  /*2c00*/  BSYNC B1 ;  /* 0x0000000000017941 */ /* 0x000fea0003800000 */
.L_x_42:
[----:B-----5:R-:W-:Y:S01]  /*2c10*/  HADD2.F32 R5, -RZ, R24.H0_H0 ;  /* 0x20000018ff057230 */ /* 0x020fe20000004100 */
[----:B------:R-:W-:Y:S01]  /*2c20*/  ISETP.GT.AND P0, PT, R3, 0x8, P0 ;  /* 0x000000080300780c */ /* 0x000fe20000704270 */
[----:B------:R-:W-:Y:S03]  /*2c30*/  BSSY B1, `(.L_x_44) ;  /* 0x0000007000017945 */ /* 0x000fe60003800000 */
[----:B------:R-:W-:-:S04]  /*2c40*/  FMUL R5, R5, R90 ;  /* 0x0000005a05057220 */ /* 0x000fc80000400000 */
[----:B------:R-:W-:-:S05]  /*2c50*/  FFMA R5, R30, R23, R5 ;  /* 0x000000171e057223 */ /* 0x000fca0000000005 */
[----:B------:R-:W-:-:S05]  /*2c60*/  F2FP.F16.F32.PACK_AB R5, RZ, R5 ;  /* 0x00000005ff05723e */ /* 0x000fca00000000ff */
[----:B------:R0:W-:Y:S01]  /*2c70*/  @P1 STG.E.U16 desc[UR36][R12.64+0x10], R5 ;  /* 0x000010050c001986 */ /* 0x0001e2000c101524 */
[----:B------:R-:W-:Y:S05]  /*2c80*/  @!P0 BRA `(.L_x_45) ;  /* 0x0000000000048947 */ /* 0x000fea0003800000 */
[----:B------:R0:W5:Y:S02]  /*2c90*/  LDG.E.LTC128B.U16 R24, desc[UR36][R8.64+0x12] ;  /* 0x0000122408187981 */ /* 0x000164000c1e1520 */
.L_x_45:
[----:B------:R-:W-:Y:S05]  /*2ca0*/  BSYNC B1 ;  /* 0x0000000000017941 */ /* 0x000fea0003800000 */
.L_x_44:
        /* <DEDUP_REMOVED lines=10> */
.L_x_47:
[----:B------:R-:W-:Y:S05]  /*2d50*/  BSYNC B1 ;  /* 0x0000000000017941 */ /* 0x000fea0003800000 */
.L_x_46:
        /* <DEDUP_REMOVED lines=10> */
.L_x_49:
[----:B------:R-:W-:Y:S05]  /*2e00*/  BSYNC B1 ;  /* 0x0000000000017941 */ /* 0x000fea0003800000 */
.L_x_48:
[----:B0----5:R-:W-:Y:S01]  /*2e10*/  HADD2.F32 R5, -RZ, R24.H0_H0 ;  /* 0x20000018ff057230 */ /* 0x021fe20000004100 */
        /* <DEDUP_REMOVED lines=8> */
.L_x_51:
[----:B------:R-:W-:Y:S05]  /*2ea0*/  BSYNC B1 ;  /* 0x0000000000017941 */ /* 0x000fea0003800000 */
.L_x_50:
        /* <DEDUP_REMOVED lines=9> */
.L_x_53:
[----:B------:R-:W-:Y:S05]  /*2f40*/  BSYNC B1 ;  /* 0x0000000000017941 */ /* 0x000fea0003800000 */
.L_x_52:
        /* <DEDUP_REMOVED lines=10> */
.L_x_55:
[----:B------:R-:W-:Y:S05]  /*2ff0*/  BSYNC B1 ;  /* 0x0000000000017941 */ /* 0x000fea0003800000 */
.L_x_54:
        /* <DEDUP_REMOVED lines=10> */
.L_x_57:
[----:B------:R-:W-:Y:S05]  /*30a0*/  BSYNC B1 ;  /* 0x0000000000017941 */ /* 0x000fea0003800000 */
.L_x_56:
        /* <DEDUP_REMOVED lines=9> */
.L_x_59:
[----:B------:R-:W-:Y:S05]  /*3140*/  BSYNC B1 ;  /* 0x0000000000017941 */ /* 0x000fea0003800000 */
.L_x_58:
        /* <DEDUP_REMOVED lines=9> */
.L_x_61:
[----:B------:R-:W-:Y:S05]  /*31e0*/  BSYNC B1 ;  /* 0x0000000000017941 */ /* 0x000fea0003800000 */
.L_x_60:
        /* <DEDUP_REMOVED lines=10> */
.L_x_63:
[----:B------:R-:W-:Y:S05]  /*3290*/  BSYNC B1 ;  /* 0x0000000000017941 */ /* 0x000fea0003800000 */
.L_x_62:
        /* <DEDUP_REMOVED lines=10> */
.L_x_65:
[----:B------:R-:W-:Y:S05]  /*3340*/  BSYNC B1 ;  /* 0x0000000000017941 */ /* 0x000fea0003800000 */
.L_x_64:
        /* <DEDUP_REMOVED lines=9> */
.L_x_67:
[----:B------:R-:W-:Y:S05]  /*33e0*/  BSYNC B1 ;  /* 0x0000000000017941 */ /* 0x000fea0003800000 */
.L_x_66:
        /* <DEDUP_REMOVED lines=9> */
.L_x_69:
[----:B------:R-:W-:Y:S05]  /*3480*/  BSYNC B1 ;  /* 0x0000000000017941 */ /* 0x000fea0003800000 */
.L_x_68:
        /* <DEDUP_REMOVED lines=10> */
.L_x_71:
[----:B------:R-:W-:Y:S05]  /*3530*/  BSYNC B1 ;  /* 0x0000000000017941 */ /* 0x000fea0003800000 */
.L_x_70:
        /* <DEDUP_REMOVED lines=10> */
.L_x_73:
[----:B------:R-:W-:Y:S05]  /*35e0*/  BSYNC B1 ;  /* 0x0000000000017941 */ /* 0x000fea0003800000 */
.L_x_72:
        /* <DEDUP_REMOVED lines=9> */
.L_x_75:
[----:B------:R-:W-:Y:S05]  /*3680*/  BSYNC B1 ;  /* 0x0000000000017941 */ /* 0x000fea0003800000 */
.L_x_74:
        /* <DEDUP_REMOVED lines=9> */
.L_x_77:
[----:B------:R-:W-:Y:S05]  /*3720*/  BSYNC B1 ;  /* 0x0000000000017941 */ /* 0x000fea0003800000 */
.L_x_76:
        /* <DEDUP_REMOVED lines=10> */
.L_x_79:
[----:B------:R-:W-:Y:S05]  /*37d0*/  BSYNC B1 ;  /* 0x0000000000017941 */ /* 0x000fea0003800000 */
.L_x_78:
        /* <DEDUP_REMOVED lines=10> */
.L_x_81:
[----:B------:R-:W-:Y:S05]  /*3880*/  BSYNC B1 ;  /* 0x0000000000017941 */ /* 0x000fea0003800000 */
.L_x_80:
        /* <DEDUP_REMOVED lines=9> */
.L_x_83:
[----:B------:R-:W-:Y:S05]  /*3920*/  BSYNC B1 ;  /* 0x0000000000017941 */ /* 0x000fea0003800000 */
.L_x_82:
        /* <DEDUP_REMOVED lines=9> */
.L_x_85:
[----:B------:R-:W-:Y:S05]  /*39c0*/  BSYNC B1 ;  /* 0x0000000000017941 */ /* 0x000fea0003800000 */
.L_x_84:
        /* <DEDUP_REMOVED lines=10> */
.L_x_87:
[----:B------:R-:W-:Y:S05]  /*3a70*/  BSYNC B1 ;  /* 0x0000000000017941 */ /* 0x000fea0003800000 */
.L_x_86:
        /* <DEDUP_REMOVED lines=10> */
.L_x_89:
[----:B------:R-:W-:Y:S05]  /*3b20*/  BSYNC B1 ;  /* 0x0000000000017941 */ /* 0x000fea0003800000 */
.L_x_88:
        /* <DEDUP_REMOVED lines=9> */
.L_x_91:
[----:B------:R-:W-:Y:S05]  /*3bc0*/  BSYNC B1 ;  /* 0x0000000000017941 */ /* 0x000fea0003800000 */
.L_x_90:
        /* <DEDUP_REMOVED lines=9> */
.L_x_93:
[----:B------:R-:W-:Y:S05]  /*3c60*/  BSYNC B1 ;  /* 0x0000000000017941 */ /* 0x000fea0003800000 */
.L_x_92:
        /* <DEDUP_REMOVED lines=10> */
.L_x_95:
[----:B------:R-:W-:Y:S05]  /*3d10*/  BSYNC B1 ;  /* 0x0000000000017941 */ /* 0x000fea0003800000 */
.L_x_94:
        /* <DEDUP_REMOVED lines=10> */
.L_x_97:
[----:B------:R-:W-:Y:S05]  /*3dc0*/  BSYNC B1 ;  /* 0x0000000000017941 */ /* 0x000fea0003800000 */
.L_x_96:
        /* <DEDUP_REMOVED lines=9> */
.L_x_99:
[----:B------:R-:W-:Y:S05]  /*3e60*/  BSYNC B1 ;  /* 0x0000000000017941 */ /* 0x000fea0003800000 */
.L_x_98:
        /* <DEDUP_REMOVED lines=9> */
.L_x_101:
[----:B------:R-:W-:Y:S05]  /*3f00*/  BSYNC B1 ;  /* 0x0000000000017941 */ /* 0x000fea0003800000 */
.L_x_100:
        /* <DEDUP_REMOVED lines=10> */
.L_x_103:
[----:B------:R-:W-:Y:S05]  /*3fb0*/  BSYNC B1 ;  /* 0x0000000000017941 */ /* 0x000fea0003800000 */
.L_x_102:
        /* <DEDUP_REMOVED lines=10> */
.L_x_105:
[----:B------:R-:W-:Y:S05]  /*4060*/  BSYNC B1 ;  /* 0x0000000000017941 */ /* 0x000fea0003800000 */
.L_x_104:
        /* <DEDUP_REMOVED lines=9> */
.L_x_107:
[----:B------:R-:W-:Y:S05]  /*4100*/  BSYNC B1 ;  /* 0x0000000000017941 */ /* 0x000fea0003800000 */
.L_x_106:
        /* <DEDUP_REMOVED lines=9> */
.L_x_109:
[----:B------:R-:W-:Y:S05]  /*41a0*/  BSYNC B1 ;  /* 0x0000000000017941 */ /* 0x000fea0003800000 */
.L_x_108:
        /* <DEDUP_REMOVED lines=10> */
.L_x_111:
[----:B------:R-:W-:Y:S05]  /*4250*/  BSYNC B1 ;  /* 0x0000000000017941 */ /* 0x000fea0003800000 */
.L_x_110:
        /* <DEDUP_REMOVED lines=10> */
.L_x_113:
[----:B------:R-:W-:Y:S05]  /*4300*/  BSYNC B1 ;  /* 0x0000000000017941 */ /* 0x000fea0003800000 */
.L_x_112:
        /* <DEDUP_REMOVED lines=9> */
.L_x_115:
[----:B------:R-:W-:Y:S05]  /*43a0*/  BSYNC B1 ;  /* 0x0000000000017941 */ /* 0x000fea0003800000 */
.L_x_114:
        /* <DEDUP_REMOVED lines=9> */
.L_x_117:
[----:B------:R-:W-:Y:S05]  /*4440*/  BSYNC B1 ;  /* 0x0000000000017941 */ /* 0x000fea0003800000 */
.L_x_116:
        /* <DEDUP_REMOVED lines=10> */
.L_x_119:
[----:B------:R-:W-:Y:S05]  /*44f0*/  BSYNC B1 ;  /* 0x0000000000017941 */ /* 0x000fea0003800000 */
.L_x_118:
        /* <DEDUP_REMOVED lines=10> */
.L_x_121:
[----:B------:R-:W-:Y:S05]  /*45a0*/  BSYNC B1 ;  /* 0x0000000000017941 */ /* 0x000fea0003800000 */
.L_x_120:
        /* <DEDUP_REMOVED lines=9> */
.L_x_123:
[----:B------:R-:W-:Y:S05]  /*4640*/  BSYNC B1 ;  /* 0x0000000000017941 */ /* 0x000fea0003800000 */
.L_x_122:
        /* <DEDUP_REMOVED lines=9> */
.L_x_125:
[----:B------:R-:W-:Y:S05]  /*46e0*/  BSYNC B1 ;  /* 0x0000000000017941 */ /* 0x000fea0003800000 */
.L_x_124:
        /* <DEDUP_REMOVED lines=10> */
.L_x_127:
[----:B------:R-:W-:Y:S05]  /*4790*/  BSYNC B1 ;  /* 0x0000000000017941 */ /* 0x000fea0003800000 */
.L_x_126:
        /* <DEDUP_REMOVED lines=10> */
.L_x_129:
[----:B------:R-:W-:Y:S05]  /*4840*/  BSYNC B1 ;  /* 0x0000000000017941 */ /* 0x000fea0003800000 */
.L_x_128:
        /* <DEDUP_REMOVED lines=9> */
.L_x_131:
[----:B------:R-:W-:Y:S05]  /*48e0*/  BSYNC B1 ;  /* 0x0000000000017941 */ /* 0x000fea0003800000 */
.L_x_130:
        /* <DEDUP_REMOVED lines=9> */
.L_x_133:
[----:B------:R-:W-:Y:S05]  /*4980*/  BSYNC B1 ;  /* 0x0000000000017941 */ /* 0x000fea0003800000 */
.L_x_132:
        /* <DEDUP_REMOVED lines=10> */
.L_x_135:
[----:B------:R-:W-:Y:S05]  /*4a30*/  BSYNC B1 ;  /* 0x0000000000017941 */ /* 0x000fea0003800000 */
.L_x_134:
        /* <DEDUP_REMOVED lines=10> */
.L_x_137:
[----:B------:R-:W-:Y:S05]  /*4ae0*/  BSYNC B1 ;  /* 0x0000000000017941 */ /* 0x000fea0003800000 */
.L_x_136:
        /* <DEDUP_REMOVED lines=9> */
.L_x_139:
[----:B------:R-:W-:Y:S05]  /*4b80*/  BSYNC B1 ;  /* 0x0000000000017941 */ /* 0x000fea0003800000 */
.L_x_138:
        /* <DEDUP_REMOVED lines=9> */
.L_x_141:
[----:B------:R-:W-:Y:S05]  /*4c20*/  BSYNC B1 ;  /* 0x0000000000017941 */ /* 0x000fea0003800000 */
.L_x_140:
        /* <DEDUP_REMOVED lines=10> */
.L_x_143:
[----:B------:R-:W-:Y:S05]  /*4cd0*/  BSYNC B1 ;  /* 0x0000000000017941 */ /* 0x000fea0003800000 */
.L_x_142:
        /* <DEDUP_REMOVED lines=10> */
.L_x_145:
[----:B------:R-:W-:Y:S05]  /*4d80*/  BSYNC B1 ;  /* 0x0000000000017941 */ /* 0x000fea0003800000 */
.L_x_144:
        /* <DEDUP_REMOVED lines=9> */
.L_x_147:
[----:B------:R-:W-:Y:S05]  /*4e20*/  BSYNC B1 ;  /* 0x0000000000017941 */ /* 0x000fea0003800000 */
.L_x_146:
        /* <DEDUP_REMOVED lines=9> */
.L_x_149:
[----:B------:R-:W-:Y:S05]  /*4ec0*/  BSYNC B1 ;  /* 0x0000000000017941 */ /* 0x000fea0003800000 */
.L_x_148:
        /* <DEDUP_REMOVED lines=10> */
.L_x_151:
[----:B------:R-:W-:Y:S05]  /*4f70*/  BSYNC B1 ;  /* 0x0000000000017941 */ /* 0x000fea0003800000 */
.L_x_150:
[----:B-----5:R-:W-:Y:S01]  /*4f80*/  HADD2.F32 R5, -RZ, R24.H0_H0 ;  /* 0x20000018ff057230 */ /* 0x020fe20000004100 */
[----:B------:R-:W-:Y:S01]  /*4f90*/  ISETP.GT.AND P0, PT, R4, 0x79, PT ;  /* 0x000000790400780c */ /* 0x000fe20003f04270 */
[----:B------:R-:W-:Y:S01]  /*4fa0*/  @P2 IMAD.MOV.U32 R4, RZ, RZ, R10 ;  /* 0x000000ffff042224 */ /* 0x000fe200078e000a */
[----:B------:R-:W-:Y:S02]  /*4fb0*/  BSSY B1, `(.L_x_152) ;  /* 0x000000a000017945 */ /* 0x000fe40003800000 */
[----:B------:R-:W-:Y:S01]  /*4fc0*/  FMUL R5, R5, R90 ;  /* 0x0000005a05057220 */ /* 0x000fe20000400000 */
[----:B------:R-:W-:-:S03]  /*4fd0*/  ISETP.GT.AND P3, PT, R3, RZ, P0 ;  /* 0x000000ff0300720c */ /* 0x000fc60000764270 */
[----:B------:R-:W-:-:S05]  /*4fe0*/  FFMA R5, R84, R23, R5 ;  /* 0x0000001754057223 */ /* 0x000fca0000000005 */
[----:B------:R-:W-:-:S04]  /*4ff0*/  F2FP.F16.F32.PACK_AB R5, RZ, R5 ;  /* 0x00000005ff05723e */ /* 0x000fc800000000ff */
[----:B0-----:R-:W-:Y:S01]  /*5000*/  PRMT R14, R5, 0x7610, R14 ;  /* 0x00007610050e7816 */ /* 0x001fe2000000000e */
[----:B------:R-:W-:-:S05]  /*5010*/  @P2 IMAD.MOV.U32 R5, RZ, RZ, R11 ;  /* 0x000000ffff052224 */ /* 0x000fca00078e000b */
[----:B------:R0:W-:Y:S01]  /*5020*/  @P2 STG.E.U16 desc[UR36][R4.64+0xf0], R14 ;  /* 0x0000f00e04002986 */ /* 0x0001e2000c101524 */
[----:B------:R-:W-:Y:S05]  /*5030*/  @!P3 BRA `(.L_x_153) ;  /* 0x000000000004b947 */ /* 0x000fea0003800000 */
[----:B------:R0:W5:Y:S02]  /*5040*/  LDG.E.LTC128B.U16 R24, desc[UR36][R6.64+0xf2] ;  /* 0x0000f22406187981 */ /* 0x000164000c1e1520 */
.L_x_153:
[----:B------:R-:W-:Y:S05]  /*5050*/  BSYNC B1 ;  /* 0x0000000000017941 */ /* 0x000fea0003800000 */
.L_x_152:
        /* <DEDUP_REMOVED lines=9> */
.L_x_155:
[----:B------:R-:W-:Y:S05]  /*50f0*/  BSYNC B1 ;  /* 0x0000000000017941 */ /* 0x000fea0003800000 */
.L_x_154:
[----:B-----5:R-:W-:Y:S01]  /*5100*/  HADD2.F32 R5, -RZ, R24.H0_H0 ;  /* 0x20000018ff057230 */ /* 0x020fe20000004100 */
[----:B------:R-:W-:Y:S01]  /*5110*/  ISETP.GT.AND P0, PT, R3, 0x8, P0 ;  /* 0x000000080300780c */ /* 0x000fe20000704270 */
[----:B0-----:R-:W-:Y:S01]  /*5120*/  @P1 IMAD.MOV.U32 R4, RZ, RZ, R12 ;  /* 0x000000ffff041224 */ /* 0x001fe200078e000c */
[----:B------:R-:W-:Y:S02]  /*5130*/  BSSY B1, `(.L_x_156) ;  /* 0x0000009000017945 */ /* 0x000fe40003800000 */
[----:B------:R-:W-:-:S04]  /*5140*/  FMUL R5, R5, R90 ;  /* 0x0000005a05057220 */ /* 0x000fc80000400000 */
[----:B------:R-:W-:-:S05]  /*5150*/  FFMA R5, R86, R23, R5 ;  /* 0x0000001756057223 */ /* 0x000fca0000000005 */
[----:B------:R-:W-:-:S04]  /*5160*/  F2FP.F16.F32.PACK_AB R5, RZ, R5 ;  /* 0x00000005ff05723e */ /* 0x000fc800000000ff */
[----:B-1-3--:R-:W-:Y:S01]  /*5170*/  PRMT R6, R5, 0x7610, R6 ;  /* 0x0000761005067816 */ /* 0x00afe20000000006 */
[----:B------:R-:W-:-:S05]  /*5180*/  @P1 IMAD.MOV.U32 R5, RZ, RZ, R13 ;  /* 0x000000ffff051224 */ /* 0x000fca00078e000d */
[----:B------:R0:W-:Y:S01]  /*5190*/  @P1 STG.E.U16 desc[UR36][R4.64+0xf0], R6 ;  /* 0x0000f00604001986 */ /* 0x0001e2000c101524 */
[----:B------:R-:W-:Y:S05]  /*51a0*/  @!P0 BRA `(.L_x_157) ;  /* 0x0000000000048947 */ /* 0x000fea0003800000 */
[----:B------:R1:W5:Y:S02]  /*51b0*/  LDG.E.LTC128B.U16 R24, desc[UR36][R8.64+0xf2] ;  /* 0x0000f22408187981 */ /* 0x000364000c1e1520 */
.L_x_157:
[----:B------:R-:W-:Y:S05]  /*51c0*/  BSYNC B1 ;  /* 0x0000000000017941 */ /* 0x000fea0003800000 */
.L_x_156:
[----:B------:R-:W-:Y:S05]  /*51d0*/  @!P0 BRA `(.L_x_158) ;  /* 0x0000001000e88947 */ /* 0x000fea0003800000 */
[----:B-----5:R-:W-:-:S05]  /*51e0*/  HADD2.F32 R3, -RZ, R24.H0_H0 ;  /* 0x20000018ff037230 */ /* 0x020fca0000004100 */
[----:B0-----:R-:W-:-:S04]  /*51f0*/  FMUL R4, R3, R90 ;  /* 0x0000005a03047220 */ /* 0x001fc80000400000 */
[----:B------:R-:W-:-:S05]  /*5200*/  FFMA R4, R87, R23, R4 ;  /* 0x0000001757047223 */ /* 0x000fca0000000004 */
[----:B------:R-:W-:-:S05]  /*5210*/  F2FP.F16.F32.PACK_AB R4, RZ, R4 ;  /* 0x00000004ff04723e */ /* 0x000fca00000000ff */
[----:B------:R3:W-:Y:S01]  /*5220*/  STG.E.U16 desc[UR36][R12.64+0xf2], R4 ;  /* 0x0000f2040c007986 */ /* 0x0007e2000c101524 */
[----:B------:R-:W-:Y:S05]  /*5230*/  BRA `(.L_x_158) ;  /* 0x0000001000d07947 */ /* 0x000fea0003800000 */
.L_x_33:
[----:B------:R-:W-:Y:S01]  /*5240*/  ISETP.GT.AND P3, PT, R4, 0x1, PT ;  /* 0x000000010400780c */ /* 0x000fe20003f64270 */
[----:B------:R-:W-:Y:S01]  /*5250*/  ULDC.64 UR4, c[0x0][0x5c0] ;  /* 0x0001700000047ab9 */ /* 0x000fe20000000a00 */
[-C--:B------:R-:W-:Y:S01]  /*5260*/  FMUL R24, R24, R23.reuse ;  /* 0x0000001718187220 */ /* 0x080fe20000400000 */
[----:B------:R-:W-:Y:S01]  /*5270*/  LEA R6, P4, R106, UR4, 0x1 ;  /* 0x000000046a067c11 */ /* 0x000fe2000f8808ff */
[-C--:B------:R-:W-:Y:S01]  /*5280*/  FMUL R25, R25, R23.reuse ;  /* 0x0000001719197220 */ /* 0x080fe20000400000 */
[----:B------:R-:W-:Y:S01]  /*5290*/  ISETP.GT.AND P0, PT, R3, RZ, P3 ;  /* 0x000000ff0300720c */ /* 0x000fe20001f04270 */
[-C--:B------:R-:W-:Y:S01]  /*52a0*/  FMUL R26, R26, R23.reuse ;  /* 0x000000171a1a7220 */ /* 0x080fe20000400000 */
[----:B------:R-:W-:Y:S01]  /*52b0*/  F2FP.F16.F32.PACK_AB R24, RZ, R24 ;  /* 0x00000018ff18723e */ /* 0x000fe200000000ff */
[-C--:B------:R-:W-:Y:S01]  /*52c0*/  FMUL R27, R27, R23.reuse ;  /* 0x000000171b1b7220 */ /* 0x080fe20000400000 */
[----:B------:R-:W-:Y:S01]  /*52d0*/  LEA.HI.X R7, R106, UR5, R103, 0x1, P4 ;  /* 0x000000056a077c11 */ /* 0x000fe2000a0f0c67 */
[----:B------:R-:W-:Y:S01]  /*52e0*/  FMUL R28, R28, R23 ;  /* 0x000000171c1c7220 */ /* 0x000fe20000400000 */
[----:B------:R-:W-:Y:S01]  /*52f0*/  F2FP.F16.F32.PACK_AB R25, RZ, R25 ;  /* 0x00000019ff19723e */ /* 0x000fe200000000ff */
[-C--:B------:R-:W-:Y:S01]  /*5300*/  FMUL R29, R29, R23.reuse ;  /* 0x000000171d1d7220 */ /* 0x080fe20000400000 */
[----:B------:R-:W-:Y:S01]  /*5310*/  ISETP.GT.AND P2, PT, R3, 0x8, P2 ;  /* 0x000000080300780c */ /* 0x000fe20001744270 */
[----:B------:R-:W-:Y:S01]  /*5320*/  @P1 STG.E.U16 desc[UR36][R6.64], R24 ;  /* 0x0000001806001986 */ /* 0x000fe2000c101524 */
[----:B------:R-:W-:Y:S01]  /*5330*/  ISETP.GT.AND P1, PT, R4, 0x8, PT ;  /* 0x000000080400780c */ /* 0x000fe20003f24270 */
[-C--:B------:R-:W-:Y:S01]  /*5340*/  FMUL R30, R30, R23.reuse ;  /* 0x000000171e1e7220 */ /* 0x080fe20000400000 */
[C---:B------:R-:W-:Y:S01]  /*5350*/  SHF.L.U64.HI R5, R91.reuse, 0x1, R92 ;  /* 0x000000015b057819 */ /* 0x040fe2000001025c */
[----:B------:R-:W-:Y:S01]  /*5360*/  @P0 STG.E.U16 desc[UR36][R6.64+0x2], R25 ;  /* 0x0000021906000986 */ /* 0x000fe2000c101524 */
[----:B------:R-:W-:Y:S01]  /*5370*/  LEA R8, P5, R91, R6, 0x1 ;  /* 0x000000065b087211 */ /* 0x000fe200078a08ff */
[-C--:B------:R-:W-:Y:S01]  /*5380*/  FMUL R31, R31, R23.reuse ;  /* 0x000000171f1f7220 */ /* 0x080fe20000400000 */
[----:B------:R-:W-:Y:S01]  /*5390*/  ISETP.GT.AND P3, PT, R3, 0x8, P3 ;  /* 0x000000080300780c */ /* 0x000fe20001f64270 */
[-C--:B------:R-:W-:Y:S01]  /*53a0*/  FMUL R32, R32, R23.reuse ;  /* 0x0000001720207220 */ /* 0x080fe20000400000 */
[----:B------:R-:W-:Y:S01]  /*53b0*/  ISETP.GT.AND P0, PT, R4, 0x9, PT ;  /* 0x000000090400780c */ /* 0x000fe20003f04270 */
[----:B------:R-:W-:Y:S01]  /*53c0*/  IMAD.X R9, R5, 0x1, R7, P5 ;  /* 0x0000000105097824 */ /* 0x000fe200028e0607 */
[----:B------:R-:W-:Y:S01]  /*53d0*/  ISETP.GT.AND P4, PT, R3, RZ, P1 ;  /* 0x000000ff0300720c */ /* 0x000fe20000f84270 */
[-C--:B------:R-:W-:Y:S01]  /*53e0*/  FMUL R33, R33, R23.reuse ;  /* 0x0000001721217220 */ /* 0x080fe20000400000 */
[----:B------:R-:W-:Y:S01]  /*53f0*/  F2FP.F16.F32.PACK_AB R26, RZ, R26 ;  /* 0x0000001aff1a723e */ /* 0x000fe200000000ff */
[-C--:B------:R-:W-:Y:S01]  /*5400*/  FMUL R34, R34, R23.reuse ;  /* 0x0000001722227220 */ /* 0x080fe20000400000 */
[----:B------:R-:W-:Y:S01]  /*5410*/  ISETP.GT.AND P5, PT, R3, RZ, P0 ;  /* 0x000000ff0300720c */ /* 0x000fe200007a4270 */
[----:B------:R-:W-:Y:S01]  /*5420*/  FMUL R35, R35, R23 ;  /* 0x0000001723237220 */ /* 0x000fe20000400000 */
[----:B------:R-:W-:Y:S01]  /*5430*/  F2FP.F16.F32.PACK_AB R27, RZ, R27 ;  /* 0x0000001bff1b723e */ /* 0x000fe200000000ff */
[----:B------:R-:W-:Y:S01]  /*5440*/  @P2 STG.E.U16 desc[UR36][R8.64], R26 ;  /* 0x0000001a08002986 */ /* 0x000fe2000c101524 */
[----:B------:R-:W-:Y:S01]  /*5450*/  F2FP.F16.F32.PACK_AB R28, RZ, R28 ;  /* 0x0000001cff1c723e */ /* 0x000fe200000000ff */
[-C--:B------:R-:W-:Y:S01]  /*5460*/  FMUL R36, R36, R23.reuse ;  /* 0x0000001724247220 */ /* 0x080fe20000400000 */
[----:B------:R-:W-:Y:S01]  /*5470*/  ISETP.GT.AND P2, PT, R3, 0x8, P1 ;  /* 0x000000080300780c */ /* 0x000fe20000f44270 */
[----:B------:R-:W-:Y:S01]  /*5480*/  @P3 STG.E.U16 desc[UR36][R8.64+0x2], R27 ;  /* 0x0000021b08003986 */ /* 0x000fe2000c101524 */
[----:B------:R-:W-:Y:S01]  /*5490*/  ISETP.GT.AND P1, PT, R4, 0x10, PT ;  /* 0x000000100400780c */ /* 0x000fe20003f24270 */
[----:B------:R-:W-:Y:S01]  /*54a0*/  FMUL R37, R37, R23 ;  /* 0x0000001725257220 */ /* 0x000fe20000400000 */
[----:B------:R-:W-:Y:S01]  /*54b0*/  F2FP.F16.F32.PACK_AB R29, RZ, R29 ;  /* 0x0000001dff1d723e */ /* 0x000fe200000000ff */
[----:B------:R-:W-:Y:S01]  /*54c0*/  @P4 STG.E.U16 desc[UR36][R6.64+0x10], R28 ;  /* 0x0000101c06004986 */ /* 0x000fe2000c101524 */
[C---:B------:R-:W-:Y:S01]  /*54d0*/  ISETP.GT.AND P3, PT, R3.reuse, 0x8, P0 ;  /* 0x000000080300780c */ /* 0x040fe20000764270 */
[-C--:B------:R-:W-:Y:S01]  /*54e0*/  FMUL R38, R38, R23.reuse ;  /* 0x0000001726267220 */ /* 0x080fe20000400000 */
[----:B------:R-:W-:Y:S01]  /*54f0*/  ISETP.GT.AND P0, PT, R4, 0x11, PT ;  /* 0x000000110400780c */ /* 0x000fe20003f04270 */
[----:B------:R-:W-:Y:S01]  /*5500*/  @P5 STG.E.U16 desc[UR36][R6.64+0x12], R29 ;  /* 0x0000121d06005986 */ /* 0x000fe2000c101524 */
        /* <DEDUP_REMOVED lines=161> */
[----:B------:R-:W-:Y:S01]  /*5f20*/  FMUL R87, R87, R23 ;  /* 0x0000001757577220 */ /* 0x000fe20000400000 */
[----:B------:R-:W-:-:S02]  /*5f30*/  F2FP.F16.F32.PACK_AB R62, RZ, R62 ;  /* 0x0000003eff3e723e */ /* 0x000fc400000000ff */
[C---:B------:R-:W-:Y:S02]  /*5f40*/  ISETP.GT.AND P5, PT, R3.reuse, RZ, P0 ;  /* 0x000000ff0300720c */ /* 0x040fe400007a4270 */
[----:B------:R-:W-:Y:S01]  /*5f50*/  F2FP.F16.F32.PACK_AB R63, RZ, R63 ;  /* 0x0000003fff3f723e */ /* 0x000fe200000000ff */
[----:B------:R-:W-:Y:S01]  /*5f60*/  @P2 STG.E.U16 desc[UR36][R8.64+0x90], R62 ;  /* 0x0000903e08002986 */ /* 0x000fe2000c101524 */
[----:B------:R-:W-:Y:S02]  /*5f70*/  F2FP.F16.F32.PACK_AB R64, RZ, R64 ;  /* 0x00000040ff40723e */ /* 0x000fe400000000ff */
[C---:B------:R-:W-:Y:S01]  /*5f80*/  ISETP.GT.AND P2, PT, R3.reuse, 0x8, P1 ;  /* 0x000000080300780c */ /* 0x040fe20000f44270 */
[----:B------:R-:W-:Y:S01]  /*5f90*/  @P3 STG.E.U16 desc[UR36][R8.64+0x92], R63 ;  /* 0x0000923f08003986 */ /* 0x000fe2000c101524 */
[----:B------:R-:W-:Y:S02]  /*5fa0*/  ISETP.GT.AND P1, PT, R4, 0x58, PT ;  /* 0x000000580400780c */ /* 0x000fe40003f24270 */
[----:B------:R-:W-:Y:S01]  /*5fb0*/  F2FP.F16.F32.PACK_AB R65, RZ, R65 ;  /* 0x00000041ff41723e */ /* 0x000fe200000000ff */
[----:B------:R-:W-:Y:S01]  /*5fc0*/  @P4 STG.E.U16 desc[UR36][R6.64+0xa0], R64 ;  /* 0x0000a04006004986 */ /* 0x000fe2000c101524 */
[----:B------:R-:W-:-:S02]  /*5fd0*/  ISETP.GT.AND P3, PT, R3, 0x8, P0 ;  /* 0x000000080300780c */ /* 0x000fc40000764270 */
[----:B------:R-:W-:Y:S01]  /*5fe0*/  ISETP.GT.AND P0, PT, R4, 0x59, PT ;  /* 0x000000590400780c */ /* 0x000fe20003f04270 */
[----:B------:R-:W-:Y:S01]  /*5ff0*/  @P5 STG.E.U16 desc[UR36][R6.64+0xa2], R65 ;  /* 0x0000a24106005986 */ /* 0x000fe2000c101524 */
[C---:B------:R-:W-:Y:S02]  /*6000*/  ISETP.GT.AND P4, PT, R3.reuse, RZ, P1 ;  /* 0x000000ff0300720c */ /* 0x040fe40000f84270 */
[----:B------:R-:W-:Y:S02]  /*6010*/  F2FP.F16.F32.PACK_AB R66, RZ, R66 ;  /* 0x00000042ff42723e */ /* 0x000fe400000000ff */
[----:B------:R-:W-:Y:S02]  /*6020*/  ISETP.GT.AND P5, PT, R3, RZ, P0 ;  /* 0x000000ff0300720c */ /* 0x000fe400007a4270 */
[----:B------:R-:W-:Y:S01]  /*6030*/  F2FP.F16.F32.PACK_AB R67, RZ, R67 ;  /* 0x00000043ff43723e */ /* 0x000fe200000000ff */
[----:B------:R-:W-:Y:S01]  /*6040*/  @P2 STG.E.U16 desc[UR36][R8.64+0xa0], R66 ;  /* 0x0000a04208002986 */ /* 0x000fe2000c101524 */
[----:B------:R-:W-:-:S02]  /*6050*/  F2FP.F16.F32.PACK_AB R68, RZ, R68 ;  /* 0x00000044ff44723e */ /* 0x000fc400000000ff */
[C---:B------:R-:W-:Y:S01]  /*6060*/  ISETP.GT.AND P2, PT, R3.reuse, 0x8, P1 ;  /* 0x000000080300780c */ /* 0x040fe20000f44270 */
[----:B------:R-:W-:Y:S01]  /*6070*/  @P3 STG.E.U16 desc[UR36][R8.64+0xa2], R67 ;  /* 0x0000a24308003986 */ /* 0x000fe2000c101524 */
[C---:B------:R-:W-:Y:S02]  /*6080*/  ISETP.GT.AND P1, PT, R4.reuse, 0x60, PT ;  /* 0x000000600400780c */ /* 0x040fe40003f24270 */
[----:B------:R-:W-:Y:S01]  /*6090*/  F2FP.F16.F32.PACK_AB R69, RZ, R69 ;  /* 0x00000045ff45723e */ /* 0x000fe200000000ff */
[----:B------:R-:W-:Y:S01]  /*60a0*/  @P4 STG.E.U16 desc[UR36][R6.64+0xb0], R68 ;  /* 0x0000b04406004986 */ /* 0x000fe2000c101524 */
[C---:B------:R-:W-:Y:S02]  /*60b0*/  ISETP.GT.AND P3, PT, R3.reuse, 0x8, P0 ;  /* 0x000000080300780c */ /* 0x040fe40000764270 */
[----:B------:R-:W-:Y:S01]  /*60c0*/  ISETP.GT.AND P0, PT, R4, 0x61, PT ;  /* 0x000000610400780c */ /* 0x000fe20003f04270 */
[----:B------:R-:W-:Y:S01]  /*60d0*/  @P5 STG.E.U16 desc[UR36][R6.64+0xb2], R69 ;  /* 0x0000b24506005986 */ /* 0x000fe2000c101524 */
[----:B------:R-:W-:-:S02]  /*60e0*/  ISETP.GT.AND P4, PT, R3, RZ, P1 ;  /* 0x000000ff0300720c */ /* 0x000fc40000f84270 */
[C---:B------:R-:W-:Y:S02]  /*60f0*/  ISETP.GT.AND P5, PT, R3.reuse, RZ, P0 ;  /* 0x000000ff0300720c */ /* 0x040fe400007a4270 */
[----:B------:R-:W-:Y:S02]  /*6100*/  F2FP.F16.F32.PACK_AB R70, RZ, R70 ;  /* 0x00000046ff46723e */ /* 0x000fe400000000ff */
[----:B------:R-:W-:Y:S02]  /*6110*/  F2FP.F16.F32.PACK_AB R71, RZ, R71 ;  /* 0x00000047ff47723e */ /* 0x000fe400000000ff */
[----:B------:R-:W-:Y:S01]  /*6120*/  F2FP.F16.F32.PACK_AB R72, RZ, R72 ;  /* 0x00000048ff48723e */ /* 0x000fe200000000ff */
[----:B------:R-:W-:Y:S01]  /*6130*/  @P2 STG.E.U16 desc[UR36][R8.64+0xb0], R70 ;  /* 0x0000b04608002986 */ /* 0x000fe2000c101524 */
[----:B------:R-:W-:Y:S02]  /*6140*/  F2FP.F16.F32.PACK_AB R73, RZ, R73 ;  /* 0x00000049ff49723e */ /* 0x000fe400000000ff */
[C---:B------:R-:W-:Y:S01]  /*6150*/  ISETP.GT.AND P1, PT, R3.reuse, 0x8, P1 ;  /* 0x000000080300780c */ /* 0x040fe20000f24270 */
[----:B------:R-:W-:Y:S01]  /*6160*/  @P3 STG.E.U16 desc[UR36][R8.64+0xb2], R71 ;  /* 0x0000b24708003986 */ /* 0x000fe2000c101524 */
[----:B------:R-:W-:-:S02]  /*6170*/  ISETP.GT.AND P2, PT, R3, 0x8, P0 ;  /* 0x000000080300780c */ /* 0x000fc40000744270 */
[C---:B------:R-:W-:Y:S01]  /*6180*/  ISETP.GT.AND P0, PT, R4.reuse, 0x69, PT ;  /* 0x000000690400780c */ /* 0x040fe20003f04270 */
[----:B------:R-:W-:Y:S01]  /*6190*/  @P4 STG.E.U16 desc[UR36][R6.64+0xc0], R72 ;  /* 0x0000c04806004986 */ /* 0x000fe2000c101524 */
[----:B------:R-:W-:Y:S02]  /*61a0*/  ISETP.GT.AND P4, PT, R4, 0x68, PT ;  /* 0x000000680400780c */ /* 0x000fe40003f84270 */
[----:B------:R-:W-:Y:S01]  /*61b0*/  F2FP.F16.F32.PACK_AB R74, RZ, R74 ;  /* 0x0000004aff4a723e */ /* 0x000fe200000000ff */
[----:B------:R-:W-:Y:S01]  /*61c0*/  @P5 STG.E.U16 desc[UR36][R6.64+0xc2], R73 ;  /* 0x0000c24906005986 */ /* 0x000fe2000c101524 */
[C---:B------:R-:W-:Y:S02]  /*61d0*/  ISETP.GT.AND P5, PT, R3.reuse, RZ, P4 ;  /* 0x000000ff0300720c */ /* 0x040fe400027a4270 */
[----:B------:R-:W-:Y:S01]  /*61e0*/  ISETP.GT.AND P3, PT, R3, RZ, P0 ;  /* 0x000000ff0300720c */ /* 0x000fe20000764270 */
[----:B------:R-:W-:Y:S01]  /*61f0*/  @P1 STG.E.U16 desc[UR36][R8.64+0xc0], R74 ;  /* 0x0000c04a08001986 */ /* 0x000fe2000c101524 */
[----:B------:R-:W-:-:S02]  /*6200*/  F2FP.F16.F32.PACK_AB R75, RZ, R75 ;  /* 0x0000004bff4b723e */ /* 0x000fc400000000ff */
[----:B------:R-:W-:Y:S02]  /*6210*/  F2FP.F16.F32.PACK_AB R76, RZ, R76 ;  /* 0x0000004cff4c723e */ /* 0x000fe400000000ff */
[C---:B------:R-:W-:Y:S01]  /*6220*/  ISETP.GT.AND P4, PT, R3.reuse, 0x8, P4 ;  /* 0x000000080300780c */ /* 0x040fe20002784270 */
[----:B------:R-:W-:Y:S01]  /*6230*/  @P2 STG.E.U16 desc[UR36][R8.64+0xc2], R75 ;  /* 0x0000c24b08002986 */ /* 0x000fe2000c101524 */
[----:B------:R-:W-:Y:S02]  /*6240*/  F2FP.F16.F32.PACK_AB R77, RZ, R77 ;  /* 0x0000004dff4d723e */ /* 0x000fe400000000ff */
[C---:B------:R-:W-:Y:S01]  /*6250*/  ISETP.GT.AND P2, PT, R4.reuse, 0x71, PT ;  /* 0x000000710400780c */ /* 0x040fe20003f44270 */
[----:B------:R-:W-:Y:S01]  /*6260*/  @P5 STG.E.U16 desc[UR36][R6.64+0xd0], R76 ;  /* 0x0000d04c06005986 */ /* 0x000fe2000c101524 */
[----:B------:R-:W-:Y:S02]  /*6270*/  ISETP.GT.AND P5, PT, R3, 0x8, P0 ;  /* 0x000000080300780c */ /* 0x000fe400007a4270 */
[C---:B------:R-:W-:Y:S01]  /*6280*/  ISETP.GT.AND P1, PT, R4.reuse, 0x78, PT ;  /* 0x000000780400780c */ /* 0x040fe20003f24270 */
[----:B------:R-:W-:Y:S01]  /*6290*/  @P3 STG.E.U16 desc[UR36][R6.64+0xd2], R77 ;  /* 0x0000d24d06003986 */ /* 0x000fe2000c101524 */
[----:B------:R-:W-:-:S02]  /*62a0*/  ISETP.GT.AND P3, PT, R4, 0x70, PT ;  /* 0x000000700400780c */ /* 0x000fc40003f64270 */
[----:B------:R-:W-:Y:S01]  /*62b0*/  ISETP.GT.AND P0, PT, R4, 0x79, PT ;  /* 0x000000790400780c */ /* 0x000fe20003f04270 */
[----:B------:R-:W-:Y:S01]  /*62c0*/  @P4 IMAD.MOV.U32 R4, RZ, RZ, R8 ;  /* 0x000000ffff044224 */ /* 0x000fe200078e0008 */
[----:B------:R-:W-:Y:S01]  /*62d0*/  F2FP.F16.F32.PACK_AB R78, RZ, R78 ;  /* 0x0000004eff4e723e */ /* 0x000fe200000000ff */
[----:B------:R-:W-:Y:S01]  /*62e0*/  @P4 IMAD.MOV.U32 R5, RZ, RZ, R9 ;  /* 0x000000ffff054224 */ /* 0x000fe200078e0009 */
[----:B------:R-:W-:Y:S02]  /*62f0*/  F2FP.F16.F32.PACK_AB R79, RZ, R79 ;  /* 0x0000004fff4f723e */ /* 0x000fe400000000ff */
[----:B------:R-:W-:Y:S02]  /*6300*/  F2FP.F16.F32.PACK_AB R80, RZ, R80 ;  /* 0x00000050ff50723e */ /* 0x000fe400000000ff */
[----:B------:R0:W-:Y:S01]  /*6310*/  @P4 STG.E.U16 desc[UR36][R4.64+0xd0], R78 ;  /* 0x0000d04e04004986 */ /* 0x0001e2000c101524 */
[----:B------:R-:W-:Y:S02]  /*6320*/  ISETP.GT.AND P4, PT, R3, RZ, P2 ;  /* 0x000000ff0300720c */ /* 0x000fe40001784270 */
[----:B------:R-:W-:-:S02]  /*6330*/  F2FP.F16.F32.PACK_AB R81, RZ, R81 ;  /* 0x00000051ff51723e */ /* 0x000fc400000000ff */
[----:B------:R-:W-:Y:S02]  /*6340*/  ISETP.GT.AND P2, PT, R3, 0x8, P2 ;  /* 0x000000080300780c */ /* 0x000fe40001744270 */
[----:B------:R-:W-:Y:S02]  /*6350*/  F2FP.F16.F32.PACK_AB R82, RZ, R82 ;  /* 0x00000052ff52723e */ /* 0x000fe400000000ff */
[----:B------:R-:W-:Y:S02]  /*6360*/  F2FP.F16.F32.PACK_AB R83, RZ, R83 ;  /* 0x00000053ff53723e */ /* 0x000fe400000000ff */
[----:B------:R-:W-:Y:S01]  /*6370*/  F2FP.F16.F32.PACK_AB R84, RZ, R84 ;  /* 0x00000054ff54723e */ /* 0x000fe200000000ff */
[----:B0-----:R-:W-:Y:S01]  /*6380*/  @P5 IMAD.MOV.U32 R4, RZ, RZ, R8 ;  /* 0x000000ffff045224 */ /* 0x001fe200078e0008 */
[----:B------:R-:W-:Y:S01]  /*6390*/  F2FP.F16.F32.PACK_AB R85, RZ, R85 ;  /* 0x00000055ff55723e */ /* 0x000fe200000000ff */
[----:B------:R-:W-:Y:S01]  /*63a0*/  @P5 IMAD.MOV.U32 R5, RZ, RZ, R9 ;  /* 0x000000ffff055224 */ /* 0x000fe200078e0009 */
[----:B------:R-:W-:-:S02]  /*63b0*/  F2FP.F16.F32.PACK_AB R86, RZ, R86 ;  /* 0x00000056ff56723e */ /* 0x000fc400000000ff */
[----:B------:R-:W-:Y:S02]  /*63c0*/  F2FP.F16.F32.PACK_AB R87, RZ, R87 ;  /* 0x00000057ff57723e */ /* 0x000fe400000000ff */
[----:B------:R0:W-:Y:S01]  /*63d0*/  @P5 STG.E.U16 desc[UR36][R4.64+0xd2], R79 ;  /* 0x0000d24f04005986 */ /* 0x0001e2000c101524 */
[C---:B------:R-:W-:Y:S02]  /*63e0*/  ISETP.GT.AND P5, PT, R3.reuse, RZ, P3 ;  /* 0x000000ff0300720c */ /* 0x040fe40001fa4270 */
[----:B------:R-:W-:-:S11]  /*63f0*/  ISETP.GT.AND P3, PT, R3, 0x8, P3 ;  /* 0x000000080300780c */ /* 0x000fd60001f64270 */
[----:B0-----:R-:W-:Y:S02]  /*6400*/  @P5 IMAD.MOV.U32 R4, RZ, RZ, R6 ;  /* 0x000000ffff045224 */ /* 0x001fe400078e0006 */
[----:B------:R-:W-:-:S05]  /*6410*/  @P5 IMAD.MOV.U32 R5, RZ, RZ, R7 ;  /* 0x000000ffff055224 */ /* 0x000fca00078e0007 */
[----:B------:R0:W-:Y:S01]  /*6420*/  @P5 STG.E.U16 desc[UR36][R4.64+0xe0], R80 ;  /* 0x0000e05004005986 */ /* 0x0001e2000c101524 */
[C---:B------:R-:W-:Y:S02]  /*6430*/  ISETP.GT.AND P5, PT, R3.reuse, RZ, P0 ;  /* 0x000000ff0300720c */ /* 0x040fe400007a4270 */
[----:B------:R-:W-:Y:S01]  /*6440*/  ISETP.GT.AND P0, PT, R3, 0x8, P0 ;  /* 0x000000080300780c */ /* 0x000fe20000704270 */
[----:B0-----:R-:W-:Y:S02]  /*6450*/  @P4 IMAD.MOV.U32 R4, RZ, RZ, R6 ;  /* 0x000000ffff044224 */ /* 0x001fe400078e0006 */
[----:B------:R-:W-:-:S05]  /*6460*/  @P4 IMAD.MOV.U32 R5, RZ, RZ, R7 ;  /* 0x000000ffff054224 */ /* 0x000fca00078e0007 */
[----:B------:R0:W-:Y:S01]  /*6470*/  @P4 STG.E.U16 desc[UR36][R4.64+0xe2], R81 ;  /* 0x0000e25104004986 */ /* 0x0001e2000c101524 */
[C---:B------:R-:W-:Y:S02]  /*6480*/  ISETP.GT.AND P4, PT, R3.reuse, RZ, P1 ;  /* 0x000000ff0300720c */ /* 0x040fe40000f84270 */
[----:B------:R-:W-:Y:S01]  /*6490*/  ISETP.GT.AND P1, PT, R3, 0x8, P1 ;  /* 0x000000080300780c */ /* 0x000fe20000f24270 */
[----:B0-----:R-:W-:Y:S02]  /*64a0*/  @P3 IMAD.MOV.U32 R4, RZ, RZ, R8 ;  /* 0x000000ffff043224 */ /* 0x001fe400078e0008 */
[----:B------:R-:W-:-:S05]  /*64b0*/  @P3 IMAD.MOV.U32 R5, RZ, RZ, R9 ;  /* 0x000000ffff053224 */ /* 0x000fca00078e0009 */
[----:B------:R0:W-:Y:S02]  /*64c0*/  @P3 STG.E.U16 desc[UR36][R4.64+0xe0], R82 ;  /* 0x0000e05204003986 */ /* 0x0001e4000c101524 */
[----:B0-----:R-:W-:Y:S02]  /*64d0*/  @P2 IMAD.MOV.U32 R4, RZ, RZ, R8 ;  /* 0x000000ffff042224 */ /* 0x001fe400078e0008 */
[----:B------:R-:W-:-:S05]  /*64e0*/  @P2 IMAD.MOV.U32 R5, RZ, RZ, R9 ;  /* 0x000000ffff052224 */ /* 0x000fca00078e0009 */
[----:B------:R0:W-:Y:S02]  /*64f0*/  @P2 STG.E.U16 desc[UR36][R4.64+0xe2], R83 ;  /* 0x0000e25304002986 */ /* 0x0001e4000c101524 */
[----:B0-----:R-:W-:Y:S02]  /*6500*/  @P4 IMAD.MOV.U32 R4, RZ, RZ, R6 ;  /* 0x000000ffff044224 */ /* 0x001fe400078e0006 */
[----:B------:R-:W-:-:S05]  /*6510*/  @P4 IMAD.MOV.U32 R5, RZ, RZ, R7 ;  /* 0x000000ffff054224 */ /* 0x000fca00078e0007 */
[----:B------:R0:W-:Y:S04]  /*6520*/  @P4 STG.E.U16 desc[UR36][R4.64+0xf0], R84 ;  /* 0x0000f05404004986 */ /* 0x0001e8000c101524 */
[----:B------:R1:W-:Y:S01]  /*6530*/  @P5 STG.E.U16 desc[UR36][R6.64+0xf2], R85 ;  /* 0x0000f25506005986 */ /* 0x0003e2000c101524 */
[----:B0-----:R-:W-:Y:S02]  /*6540*/  @P1 IMAD.MOV.U32 R4, RZ, RZ, R8 ;  /* 0x000000ffff041224 */ /* 0x001fe400078e0008 */
[----:B------:R-:W-:-:S05]  /*6550*/  @P1 IMAD.MOV.U32 R5, RZ, RZ, R9 ;  /* 0x000000ffff051224 */ /* 0x000fca00078e0009 */
[----:B------:R1:W-:Y:S04]  /*6560*/  @P1 STG.E.U16 desc[UR36][R4.64+0xf0], R86 ;  /* 0x0000f05604001986 */ /* 0x0003e8000c101524 */
[----:B------:R1:W-:Y:S02]  /*6570*/  @P0 STG.E.U16 desc[UR36][R8.64+0xf2], R87 ;  /* 0x0000f25708000986 */ /* 0x0003e4000c101524 */
.L_x_158:
[----:B------:R-:W-:Y:S05]  /*6580*/  BSYNC B0 ;  /* 0x0000000000007941 */ /* 0x000fea0003800000 */
.L_x_32:
[----:B------:R-:W-:Y:S01]  /*6590*/  IADD3 R16, P0, R16, UR38, RZ ;  /* 0x0000002610107c10 */ /* 0x000fe2000ff1e0ff */
[----:B------:R-:W-:Y:S01]  /*65a0*/  ULDC.64 UR4, c[0x0][0x650] ;  /* 0x0001940000047ab9 */ /* 0x000fe20000000a00 */
[----:B------:R-:W-:Y:S01]  /*65b0*/  PRMT R3, RZ, 0x7610, R3 ;  /* 0x00007610ff037816 */ /* 0x000fe20000000003 */
[----:B------:R-:W-:Y:S01]  /*65c0*/  IMAD.MOV.U32 R100, RZ, RZ, -0x1 ;  /* 0xffffffffff647424 */ /* 0x000fe200078e00ff */
[----:B------:R-:W-:Y:S01]  /*65d0*/  IADD3.X R17, R17, UR41, RZ, P0, !PT ;  /* 0x0000002911117c10 */ /* 0x000fe200087fe4ff */
[----:B------:R-:W-:Y:S01]  /*65e0*/  IMAD.MOV.U32 R101, RZ, RZ, -0x1 ;  /* 0xffffffffff657424 */ /* 0x000fe200078e00ff */
[----:B------:R-:W-:-:S04]  /*65f0*/  ISETP.GE.U32.AND P0, PT, R16, UR4, PT ;  /* 0x0000000410007c0c */ /* 0x000fc8000bf06070 */
[----:B------:R-:W-:-:S13]  /*6600*/  ISETP.GE.U32.AND.EX P0, PT, R17, UR5, PT, P0 ;  /* 0x0000000511007c0c */ /* 0x000fda000bf06100 */
[----:B------:R-:W-:Y:S05]  /*6610*/  @P0 BRA `(.L_x_159) ;  /* 0x00000004004c0947 */ /* 0x000fea0003800000 */
[----:B------:R-:W0:Y:S01]  /*6620*/  LDC.64 R10, c[0x0][0x628] ;  /* 0x00018a00ff0a7b82 */ /* 0x000e220000000a00 */
[----:B---3--:R-:W3:Y:S01]  /*6630*/  S2R R12, SR_CTAID.X ;  /* 0x00000000000c7919 */ /* 0x008ee20000002500 */
[----:B-12-4-:R-:W-:Y:S02]  /*6640*/  IMAD.MOV.U32 R8, RZ, RZ, R16 ;  /* 0x000000ffff087224 */ /* 0x016fe400078e0010 */
[----:B------:R-:W-:Y:S01]  /*6650*/  IMAD.MOV.U32 R9, RZ, RZ, R17 ;  /* 0x000000ffff097224 */ /* 0x000fe200078e0011 */
[----:B------:R-:W1:Y:S03]  /*6660*/  S2R R20, SR_CTAID.Y ;  /* 0x0000000000147919 */ /* 0x000e660000002600 */
[----:B------:R-:W2:Y:S08]  /*6670*/  LDC R0, c[0x0][0x630] ;  /* 0x00018c00ff007b82 */ /* 0x000eb00000000800 */
[----:B------:R-:W4:Y:S01]  /*6680*/  LDC.64 R14, c[0x0][0x620] ;  /* 0x00018800ff0e7b82 */ /* 0x000f220000000a00 */
[----:B0-----:R-:W-:-:S04]  /*6690*/  ISETP.NE.U32.AND P0, PT, R10, RZ, PT ;  /* 0x000000ff0a00720c */ /* 0x001fc80003f05070 */
[----:B------:R-:W-:-:S13]  /*66a0*/  ISETP.NE.AND.EX P0, PT, R11, RZ, PT, P0 ;  /* 0x000000ff0b00720c */ /* 0x000fda0003f05300 */
[----:B-1234-:R-:W-:Y:S05]  /*66b0*/  @!P0 BRA `(.L_x_160) ;  /* 0x0000000000288947 */ /* 0x01efea0003800000 */
        /* <DEDUP_REMOVED lines=10> */
.L_x_160:
[-CC-:B------:R-:W-:Y:S01]  /*6760*/  SHF.R.U64 R101, R8, R0.reuse, R9.reuse ;  /* 0x0000000008657219 */ /* 0x180fe20000001209 */
[----:B------:R-:W0:Y:S01]  /*6770*/  LDC.64 R26, c[0x0][0x640] ;  /* 0x00019000ff1a7b82 */ /* 0x000e220000000a00 */
[----:B------:R-:W-:Y:S01]  /*6780*/  SHF.R.U32.HI R0, RZ, R0, R9 ;  /* 0x00000000ff007219 */ /* 0x000fe20000011609 */
[----:B------:R-:W-:Y:S01]  /*6790*/  ULDC UR4, c[0x0][0x150] ;  /* 0x0000540000047ab9 */ /* 0x000fe20000000800 */
[----:B------:R-:W-:Y:S02]  /*67a0*/  IADD3 R3, P0, RZ, -R101, RZ ;  /* 0x80000065ff037210 */ /* 0x000fe40007f1e0ff */
[----:B------:R-:W-:-:S03]  /*67b0*/  I2FP.F32.U32 R7, R12 ;  /* 0x0000000c00077245 */ /* 0x000fc60000201000 */
[----:B------:R-:W1:Y:S01]  /*67c0*/  LDC R6, c[0x0][0x618] ;  /* 0x00018600ff067b82 */ /* 0x000e620000000800 */
[----:B------:R-:W-:Y:S02]  /*67d0*/  IMAD.X R5, RZ, RZ, ~R0, P0 ;  /* 0x000000ffff057224 */ /* 0x000fe400000e0e00 */
[----:B------:R-:W-:Y:S01]  /*67e0*/  FMUL R7, R7, UR4 ;  /* 0x0000000407077c20 */ /* 0x000fe20008400000 */
[----:B------:R-:W-:Y:S01]  /*67f0*/  ULDC UR4, c[0x0][0x154] ;  /* 0x0000550000047ab9 */ /* 0x000fe20000000800 */
[-C--:B------:R-:W-:Y:S02]  /*6800*/  IMAD R0, R5, R14.reuse, RZ ;  /* 0x0000000e05007224 */ /* 0x080fe400078e02ff */
[C---:B------:R-:W-:Y:S01]  /*6810*/  IMAD.WIDE.U32 R4, R3.reuse, R14, R16 ;  /* 0x0000000e03047225 */ /* 0x040fe200078e0010 */
[----:B------:R-:W2:Y:S01]  /*6820*/  LDC R8, c[0x0][0x608] ;  /* 0x00018200ff087b82 */ /* 0x000ea20000000800 */
[----:B------:R-:W3:Y:S02]  /*6830*/  F2I.U32.TRUNC.NTZ R7, R7 ;  /* 0x0000000700077305 */ /* 0x000ee4000020f000 */
[----:B------:R-:W-:Y:S01]  /*6840*/  IMAD R3, R3, R15, R0 ;  /* 0x0000000f03037224 */ /* 0x000fe200078e0200 */
[----:B------:R-:W-:-:S03]  /*6850*/  I2FP.F32.U32 R0, R20 ;  /* 0x0000001400007245 */ /* 0x000fc60000201000 */
[----:B------:R-:W-:Y:S01]  /*6860*/  IMAD.IADD R3, R5, 0x1, R3 ;  /* 0x0000000105037824 */ /* 0x000fe200078e0203 */
[----:B------:R-:W4:Y:S01]  /*6870*/  LDC R11, c[0x0][0x658] ;  /* 0x00019600ff0b7b82 */ /* 0x000f220000000800 */
[----:B0-----:R-:W-:-:S04]  /*6880*/  ISETP.NE.U32.AND P0, PT, R26, RZ, PT ;  /* 0x000000ff1a00720c */ /* 0x001fc80003f05070 */
[----:B------:R-:W-:-:S03]  /*6890*/  ISETP.NE.AND.EX P0, PT, R27, RZ, PT, P0 ;  /* 0x000000ff1b00720c */ /* 0x000fc60003f05300 */
[----:B------:R-:W0:Y:S01]  /*68a0*/  LDC R9, c[0x0][0x144] ;  /* 0x00005100ff097b82 */ /* 0x000e220000000800 */
[-C--:B-1----:R-:W-:Y:S01]  /*68b0*/  SHF.R.U64 R10, R4, R6.reuse, R3 ;  /* 0x00000006040a7219 */ /* 0x082fe20000001203 */
[----:B---3--:R-:W-:Y:S01]  /*68c0*/  IMAD.MOV R7, RZ, RZ, -R7 ;  /* 0x000000ffff077224 */ /* 0x008fe200078e0a07 */
[----:B------:R-:W-:Y:S01]  /*68d0*/  SHF.R.U32.HI R3, RZ, R6, R3 ;  /* 0x00000006ff037219 */ /* 0x000fe20000011603 */
[----:B------:R-:W-:-:S04]  /*68e0*/  FMUL R6, R0, UR4 ;  /* 0x0000000400067c20 */ /* 0x000fc80008400000 */
[----:B------:R-:W1:Y:S01]  /*68f0*/  LDC R21, c[0x0][0x148] ;  /* 0x00005200ff157b82 */ /* 0x000e620000000800 */
[----:B------:R3:W0:Y:S01]  /*6900*/  F2I.U32.TRUNC.NTZ R14, R6 ;  /* 0x00000006000e7305 */ /* 0x000622000020f000 */
[-CC-:B--2---:R-:W-:Y:S02]  /*6910*/  SHF.R.U64 R13, R10, R8.reuse, R3.reuse ;  /* 0x000000080a0d7219 */ /* 0x184fe40000001203 */
[----:B------:R-:W-:-:S04]  /*6920*/  SHF.R.U32.HI R0, RZ, R8, R3 ;  /* 0x00000008ff007219 */ /* 0x000fc80000011603 */
[----:B-----5:R-:W2:Y:S01]  /*6930*/  LDC R24, c[0x0][0x648] ;  /* 0x00019200ff187b82 */ /* 0x020ea20000000800 */
[-CC-:B----4-:R-:W-:Y:S02]  /*6940*/  SHF.R.U64 R15, R13, R11.reuse, R0.reuse ;  /* 0x0000000b0d0f7219 */ /* 0x190fe40000001200 */
[----:B------:R-:W-:-:S03]  /*6950*/  SHF.R.U32.HI R5, RZ, R11, R0 ;  /* 0x0000000bff057219 */ /* 0x000fc60000011600 */
[----:B------:R-:W-:Y:S02]  /*6960*/  IMAD.MOV.U32 R4, RZ, RZ, R15 ;  /* 0x000000ffff047224 */ /* 0x000fe400078e000f */
[----:B------:R-:W4:Y:S01]  /*6970*/  LDC R28, c[0x0][0x638] ;  /* 0x00018e00ff1c7b82 */ /* 0x000f220000000800 */
[----:B0-----:R-:W-:-:S07]  /*6980*/  IMAD R25, R9, R7, R12 ;  /* 0x0000000709197224 */ /* 0x001fce00078e020c */
[----:B------:R-:W0:Y:S08]  /*6990*/  LDC R29, c[0x0][0x610] ;  /* 0x00018400ff1d7b82 */ /* 0x000e300000000800 */
[----:B------:R-:W0:Y:S01]  /*69a0*/  LDC R30, c[0x0][0x600] ;  /* 0x00018000ff1e7b82 */ /* 0x000e220000000800 */
[----:B-123--:R-:W-:Y:S05]  /*69b0*/  @!P0 BRA `(.L_x_161) ;  /* 0x0000000000288947 */ /* 0x00efea0003800000 */
[----:B------:R-:W1:Y:S02]  /*69c0*/  LDC R0, c[0x0][0x64c] ;  /* 0x00019300ff007b82 */ /* 0x000e640000000800 */
[----:B-1----:R-:W-:-:S05]  /*69d0*/  IADD3 R3, P0, R15, R0, RZ ;  /* 0x000000000f037210 */ /* 0x002fca0007f1e0ff */
        /* <DEDUP_REMOVED lines=8> */
.L_x_161:
[----:B------:R-:W-:Y:S01]  /*6a60*/  ISETP.NE.AND P0, PT, R2, 0x1, PT ;  /* 0x000000010200780c */ /* 0x000fe20003f05270 */
[----:B------:R-:W-:Y:S01]  /*6a70*/  IMAD.MOV R14, RZ, RZ, -R14 ;  /* 0x000000ffff0e7224 */ /* 0x000fe200078e0a0e */
[----:B------:R-:W-:Y:S02]  /*6a80*/  SHF.R.U64 R3, R4, R24, R5 ;  /* 0x0000001804037219 */ /* 0x000fe40000001205 */
[----:B------:R-:W-:Y:S02]  /*6a90*/  LOP3.LUT R0, R13, R98, RZ, 0xc0, !PT ;  /* 0x000000620d007212 */ /* 0x000fe400078ec0ff */
[----:B------:R-:W-:Y:S01]  /*6aa0*/  LOP3.LUT R10, R10, R97, RZ, 0xc0, !PT ;  /* 0x000000610a0a7212 */ /* 0x000fe200078ec0ff */
[----:B------:R-:W-:Y:S02]  /*6ab0*/  IMAD.MOV R4, RZ, RZ, -R3 ;  /* 0x000000ffff047224 */ /* 0x000fe400078e0a03 */
[----:B------:R-:W-:Y:S02]  /*6ac0*/  IMAD R0, R93, R3, R0 ;  /* 0x000000035d007224 */ /* 0x000fe400078e0200 */
[----:B----4-:R-:W-:-:S02]  /*6ad0*/  IMAD R3, R4, R28, R15 ;  /* 0x0000001c04037224 */ /* 0x010fc400078e020f */
[----:B------:R-:W-:Y:S02]  /*6ae0*/  @P0 IMAD R25, R21, R14, R20 ;  /* 0x0000000e15190224 */ /* 0x000fe400078e0214 */
[----:B0-----:R-:W-:Y:S02]  /*6af0*/  IMAD R5, R3, R30, R10 ;  /* 0x0000001e03057224 */ /* 0x001fe400078e020a */
[----:B------:R-:W-:Y:S02]  /*6b00*/  IMAD R0, R0, R29, R25 ;  /* 0x0000001d00007224 */ /* 0x000fe400078e0219 */
[----:B------:R-:W-:-:S03]  /*6b10*/  IMAD.MOV.U32 R4, RZ, RZ, 0x1 ;  /* 0x00000001ff047424 */ /* 0x000fc600078e00ff */
[----:B------:R-:W-:Y:S02]  /*6b20*/  SEL R100, R5, R0, !P0 ;  /* 0x0000000005647207 */ /* 0x000fe40004000000 */
[----:B------:R-:W-:Y:S02]  /*6b30*/  PRMT R3, R4, 0x7610, R3 ;  /* 0x0000761004037816 */ /* 0x000fe40000000003 */
[----:B------:R-:W-:-:S07]  /*6b40*/  SEL R0, R0, R5, !P0 ;  /* 0x0000000500007207 */ /* 0x000fce0004000000 */
.L_x_159:
[----:B------:R-:W-:Y:S01]  /*6b50*/  LOP3.LUT P0, RZ, R3, 0xff, RZ, 0xc0, !PT ;  /* 0x000000ff03ff7812 */ /* 0x000fe2000780c0ff */
[----:B------:R-:W-:Y:S01]  /*6b60*/  UIMAD.WIDE.U32 UR4, UR42, -0x55555555, URZ ;  /* 0xaaaaaaab2a0478a5 */ /* 0x000fe2000f8e003f */
[----:B------:R-:W-:-:S03]  /*6b70*/  IMAD.MOV.U32 R103, RZ, RZ, R0 ;  /* 0x000000ffff677224 */ /* 0x000fc600078e0000 */
[----:B------:R-:W-:-:S04]  /*6b80*/  USHF.R.U32.HI UR4, URZ, 0x1, UR5 ;  /* 0x000000013f047899 */ /* 0x000fc80008011605 */
[----:B------:R-:W-:-:S04]  /*6b90*/  UIMAD UR42, UR4, -0x3, UR42 ;  /* 0xfffffffd042a78a4 */ /* 0x000fc8000f8e022a */
[----:B------:R-:W-:Y:S08]  /*6ba0*/  @P0 BRA `(.L_x_162) ;  /* 0xffffffa8002c0947 */ /* 0x000ff0000383ffff */
[----:B------:R-:W-:Y:S05]  /*6bb0*/  EXIT ;  /* 0x000000000000794d */ /* 0x000fea0003800000 */
.L_x_7:
        /* <DEDUP_REMOVED lines=26> */
.L_x_164:
[----:B------:R-:W0:Y:S01]  /*6d60*/  LDC.64 R28, c[0x0][0x640] ;  /* 0x00019000ff1c7b82 */ /* 0x000e220000000a00 */
[-CC-:B------:R-:W-:Y:S01]  /*6d70*/  SHF.R.U64 R21, R14, R8.reuse, R15.reuse ;  /* 0x000000080e157219 */ /* 0x180fe2000000120f */
[----:B------:R-:W-:Y:S01]  /*6d80*/  IMAD.MOV.U32 R31, RZ, RZ, 0x1 ;  /* 0x00000001ff1f7424 */ /* 0x000fe200078e00ff */
[----:B------:R-:W-:Y:S02]  /*6d90*/  SHF.R.U32.HI R7, RZ, R8, R15 ;  /* 0x00000008ff077219 */ /* 0x000fe4000001160f */
[----:B------:R-:W-:-:S03]  /*6da0*/  IADD3 R13, P0, RZ, -R21, RZ ;  /* 0x80000015ff0d7210 */ /* 0x000fc60007f1e0ff */
[----:B------:R-:W1:Y:S02]  /*6db0*/  LDC R12, c[0x0][0x618] ;  /* 0x00018600ff0c7b82 */ /* 0x000e640000000800 */
[----:B------:R-:W-:Y:S02]  /*6dc0*/  IMAD.X R7, RZ, RZ, ~R7, P0 ;  /* 0x000000ffff077224 */ /* 0x000fe400000e0e07 */
[----:B------:R-:W-:-:S04]  /*6dd0*/  IMAD.WIDE.U32 R10, R13, R24, R16 ;  /* 0x000000180d0a7225 */ /* 0x000fc800078e0010 */
[----:B------:R-:W2:Y:S01]  /*6de0*/  LDC R14, c[0x0][0x608] ;  /* 0x00018200ff0e7b82 */ /* 0x000ea20000000800 */
[----:B------:R-:W-:-:S04]  /*6df0*/  IMAD R8, R7, R24, RZ ;  /* 0x0000001807087224 */ /* 0x000fc800078e02ff */
[----:B------:R-:W-:-:S03]  /*6e00*/  IMAD R7, R13, R25, R8 ;  /* 0x000000190d077224 */ /* 0x000fc600078e0208 */
[----:B------:R-:W3:Y:S01]  /*6e10*/  LDC R26, c[0x0][0x658] ;  /* 0x00019600ff1a7b82 */ /* 0x000ee20000000800 */
[----:B------:R-:W-:Y:S01]  /*6e20*/  IMAD.IADD R7, R11, 0x1, R7 ;  /* 0x000000010b077824 */ /* 0x000fe200078e0207 */
[----:B0-----:R-:W-:Y:S01]  /*6e30*/  ISETP.NE.U32.AND P0, PT, R28, RZ, PT ;  /* 0x000000ff1c00720c */ /* 0x001fe20003f05070 */
[----:B------:R-:W-:-:S03]  /*6e40*/  IMAD.MOV.U32 R11, RZ, RZ, -0x1 ;  /* 0xffffffffff0b7424 */ /* 0x000fc600078e00ff */
        /* <DEDUP_REMOVED lines=8> */
[-C--:B---3--:R-:W-:Y:S02]  /*6ed0*/  SHF.L.U32 R10, R11, R26.reuse, RZ ;  /* 0x0000001a0b0a7219 */ /* 0x088fe400000006ff */
[--C-:B------:R-:W-:Y:S02]  /*6ee0*/  SHF.R.U64 R24, R22, R26, R7.reuse ;  /* 0x0000001a16187219 */ /* 0x100fe40000001207 */
[----:B------:R-:W-:Y:S02]  /*6ef0*/  LOP3.LUT R33, RZ, R10, RZ, 0x33, !PT ;  /* 0x0000000aff217212 */ /* 0x000fe400078e33ff */
[----:B------:R-:W-:Y:S01]  /*6f00*/  SHF.R.U32.HI R11, RZ, R26, R7 ;  /* 0x0000001aff0b7219 */ /* 0x000fe20000011607 */
[----:B------:R-:W3:Y:S01]  /*6f10*/  LDC R30, c[0x0][0x610] ;  /* 0x00018400ff1e7b82 */ /* 0x000ee20000000800 */
[----:B------:R-:W-:Y:S01]  /*6f20*/  IMAD.MOV.U32 R10, RZ, RZ, R24 ;  /* 0x000000ffff0a7224 */ /* 0x000fe200078e0018 */
[----:B------:R-:W-:Y:S06]  /*6f30*/  @!P0 BRA `(.L_x_165) ;  /* 0x0000000000288947 */ /* 0x000fec0003800000 */
        /* <DEDUP_REMOVED lines=10> */
.L_x_165:
[----:B------:R-:W-:Y:S02]  /*6fe0*/  ISETP.NE.AND P0, PT, R2, 0x1, PT ;  /* 0x000000010200780c */ /* 0x000fe40003f05270 */
[----:B-1----:R-:W-:Y:S01]  /*6ff0*/  SHF.R.U64 R8, R10, R8, R11 ;  /* 0x000000080a087219 */ /* 0x002fe2000000120b */
[----:B0-----:R-:W-:Y:S01]  /*7000*/  VIADD R11, R25, 0xffffffff ;  /* 0xffffffff190b7836 */ /* 0x001fe20000000000 */
[----:B------:R-:W-:Y:S02]  /*7010*/  SHF.L.U32 R31, R31, R26, RZ ;  /* 0x0000001a1f1f7219 */ /* 0x000fe400000006ff */
[----:B------:R-:W-:Y:S01]  /*7020*/  LOP3.LUT R5, R22, R33, RZ, 0xc0, !PT ;  /* 0x0000002116057212 */ /* 0x000fe200078ec0ff */
[----:B------:R-:W-:-:S04]  /*7030*/  IMAD.MOV R7, RZ, RZ, -R8 ;  /* 0x000000ffff077224 */ /* 0x000fc800078e0a08 */
[----:B------:R-:W-:Y:S02]  /*7040*/  IMAD R5, R31, R8, R5 ;  /* 0x000000081f057224 */ /* 0x000fe400078e0205 */
[----:B------:R-:W-:Y:S01]  /*7050*/  @P0 IMAD R6, R9, R23, R4 ;  /* 0x0000001709060224 */ /* 0x000fe200078e0204 */
[----:B------:R-:W-:Y:S01]  /*7060*/  LOP3.LUT R9, R20, R11, RZ, 0xc0, !PT ;  /* 0x0000000b14097212 */ /* 0x000fe200078ec0ff */
[----:B--2---:R-:W-:Y:S02]  /*7070*/  IMAD R4, R7, R27, R24 ;  /* 0x0000001b07047224 */ /* 0x004fe400078e0218 */
[----:B---3--:R-:W-:Y:S02]  /*7080*/  IMAD R6, R5, R30, R6 ;  /* 0x0000001e05067224 */ /* 0x008fe400078e0206 */
[----:B------:R-:W-:Y:S02]  /*7090*/  IMAD R5, R4, R25, R9 ;  /* 0x0000001904057224 */ /* 0x000fe400078e0209 */
[----:B------:R-:W-:-:S02]  /*70a0*/  IMAD.MOV.U32 R8, RZ, RZ, 0x1 ;  /* 0x00000001ff087424 */ /* 0x000fc400078e00ff */
[----:B------:R-:W-:Y:S01]  /*70b0*/  IMAD.MOV.U32 R7, RZ, RZ, R21 ;  /* 0x000000ffff077224 */ /* 0x000fe200078e0015 */
[----:B------:R-:W-:Y:S02]  /*70c0*/  SEL R19, R5, R6, !P0 ;  /* 0x0000000605137207 */ /* 0x000fe40004000000 */
[----:B------:R-:W-:-:S07]  /*70d0*/  SEL R12, R6, R5, !P0 ;  /* 0x00000005060c7207 */ /* 0x000fce0004000000 */
.L_x_163:
[----:B------:R-:W-:-:S08]  /*70e0*/  NOP ;  /* 0x0000000000007918 */ /* 0x000fd00000000000 */
[----:B------:R-:W0:-:S00]  /*70f0*/  USETMAXREG.DEALLOC.CTAPOOL 0x28 ;  /* 0x00000028000079c8 */ /* 0x000e0000080e0500 */
[----:B0-----:R-:W-:-:S13]  /*7100*/  ISETP.NE.AND P0, PT, R3, RZ, PT ;  /* 0x000000ff0300720c */ /* 0x001fda0003f05270 */
[----:B------:R-:W-:Y:S05]  /*7110*/  @P0 EXIT ;  /* 0x000000000000094d */ /* 0x000fea0003800000 */
[----:B------:R-:W-:Y:S01]  /*7120*/  LOP3.LUT P0, RZ, R8, 0xff, RZ, 0xc0, !PT ;  /* 0x000000ff08ff7812 */ /* 0x000fe2000780c0ff */
[----:B------:R-:W-:Y:S02]  /*7130*/  IMAD.MOV.U32 R3, RZ, RZ, 0x1 ;  /* 0x00000001ff037424 */ /* 0x000fe400078e00ff */
[----:B------:R-:W-:-:S10]  /*7140*/  IMAD.MOV.U32 R13, RZ, RZ, RZ ;  /* 0x000000ffff0d7224 */ /* 0x000fd400078e00ff */
[----:B------:R-:W-:Y:S05]  /*7150*/  @!P0 BRA `(.L_x_166) ;  /* 0x0000000c00908947 */ /* 0x000fea0003800000 */
[----:B------:R-:W0:Y:S01]  /*7160*/  LDC R3, c[0x0][0x28c] ;  /* 0x0000a300ff037b82 */ /* 0x000e220000000800 */
[----:B------:R-:W-:Y:S01]  /*7170*/  UMOV UR7, 0x1 ;  /* 0x0000000100077882 */ /* 0x000fe20000000000 */
[----:B------:R-:W-:Y:S01]  /*7180*/  ULDC UR14, c[0x0][0x658] ;  /* 0x00019600000e7ab9 */ /* 0x000fe20000000800 */
[----:B------:R-:W-:Y:S01]  /*7190*/  UMOV UR6, 0xffffffff ;  /* 0xffffffff00067882 */ /* 0x000fe20000000000 */
[----:B------:R-:W-:Y:S01]  /*71a0*/  BSSY B0, `(.L_x_166) ;  /* 0x00000df000007945 */ /* 0x000fe20003800000 */
[----:B------:R-:W-:Y:S01]  /*71b0*/  USHF.L.U32 UR6, UR6, UR14, URZ ;  /* 0x0000000e06067299 */ /* 0x000fe2000800063f */
[----:B------:R-:W-:Y:S01]  /*71c0*/  IMAD.MOV.U32 R11, RZ, RZ, 0x1 ;  /* 0x00000001ff0b7424 */ /* 0x000fe200078e00ff */
[----:B------:R-:W-:Y:S01]  /*71d0*/  LOP3.LUT R10, R18, 0x2, RZ, 0xfc, !PT ;  /* 0x00000002120a7812 */ /* 0x000fe200078efcff */
[----:B------:R-:W1:Y:S01]  /*71e0*/  S2UR UR5, SR_CgaCtaId ;  /* 0x00000000000579c3 */ /* 0x000e620000008800 */
[----:B------:R-:W-:Y:S01]  /*71f0*/  IMAD.MOV.U32 R13, RZ, RZ, RZ ;  /* 0x000000ffff0d7224 */ /* 0x000fe200078e00ff */
[----:B------:R-:W-:Y:S01]  /*7200*/  ULDC UR13, c[0x0][0x600] ;  /* 0x00018000000d7ab9 */ /* 0x000fe20000000800 */
[----:B------:R-:W-:Y:S01]  /*7210*/  UMOV UR23, 0x5 ;  /* 0x0000000500177882 */ /* 0x000fe20000000000 */
[----:B------:R-:W-:-:S02]  /*7220*/  UIADD3 UR13, UR13, -0x1, URZ ;  /* 0xffffffff0d0d7890 */ /* 0x000fc4000fffe03f */
[----:B------:R-:W-:Y:S02]  /*7230*/  USHF.L.U32 UR14, UR7, UR14, URZ ;  /* 0x0000000e070e7299 */ /* 0x000fe4000800063f */
[----:B------:R-:W-:Y:S01]  /*7240*/  ULOP3.LUT UR21, URZ, UR6, URZ, 0x33, !UPT ;  /* 0x000000063f157292 */ /* 0x000fe2000f8e333f */
[----:B------:R-:W-:Y:S01]  /*7250*/  ULDC.64 UR30, c[0x0][0x198] ;  /* 0x00006600001e7ab9 */ /* 0x000fe20000000a00 */
[----:B0-----:R-:W-:-:S05]  /*7260*/  VIADD R3, R3, 0x7f ;  /* 0x0000007f03037836 */ /* 0x001fca0000000000 */
[----:B------:R-:W-:Y:S01]  /*7270*/  SHF.R.S32.HI R4, RZ, 0x1f, R3 ;  /* 0x0000001fff047819 */ /* 0x000fe20000011403 */
[----:B-1----:R-:W-:-:S03]  /*7280*/  ULOP3.LUT UR4, UR5, 0x1, URZ, 0xc0, !UPT ;  /* 0x0000000105047892 */ /* 0x002fc6000f8ec03f */
[----:B------:R-:W-:Y:S01]  /*7290*/  LEA.HI R4, R4, R3, RZ, 0x7 ;  /* 0x0000000304047211 */ /* 0x000fe200078f38ff */
[----:B------:R-:W-:Y:S01]  /*72a0*/  USHF.R.U32.HI UR37, URZ, 0x1, UR5 ;  /* 0x000000013f257899 */ /* 0x000fe20008011605 */
[----:B------:R-:W-:Y:S01]  /*72b0*/  IMAD.MOV.U32 R3, RZ, RZ, 0x1 ;  /* 0x00000001ff037424 */ /* 0x000fe200078e00ff */
[----:B------:R-:W-:Y:S01]  /*72c0*/  USHF.L.U32 UR15, UR5, 0x6, URZ ;  /* 0x00000006050f7899 */ /* 0x000fe2000800063f */
[----:B------:R-:W-:Y:S01]  /*72d0*/  SHF.R.S32.HI R8, RZ, 0x7, R4 ;  /* 0x00000007ff087819 */ /* 0x000fe20000011404 */
[----:B------:R-:W-:Y:S02]  /*72e0*/  USHF.L.U32 UR40, UR5, 0xc, URZ ;  /* 0x0000000c05287899 */ /* 0x000fe4000800063f */
[----:B------:R-:W-:Y:S02]  /*72f0*/  ULOP3.LUT UR5, UR5, 0xfffffffe, URZ, 0xc0, !UPT ;  /* 0xfffffffe05057892 */ /* 0x000fe4000f8ec03f */
[----:B------:R-:W-:Y:S01]  /*7300*/  UISETP.GT.U32.AND UP0, UPT, UR4, 0xffff, UPT ;  /* 0x0000ffff0400788c */ /* 0x000fe2000bf04070 */
[----:B------:R-:W-:Y:S01]  /*7310*/  VIADD R9, R8, 0x1 ;  /* 0x0000000108097836 */ /* 0x000fe20000000000 */
[----:B------:R-:W-:-:S02]  /*7320*/  USHF.L.U32 UR22, UR7, UR5, URZ ;  /* 0x0000000507167299 */ /* 0x000fc4000800063f */
[----:B------:R-:W-:Y:S02]  /*7330*/  ULOP3.LUT UR5, UR5, 0x1, URZ, 0xfc, !UPT ;  /* 0x0000000105057892 */ /* 0x000fe4000f8efc3f */
[----:B------:R-:W-:Y:S02]  /*7340*/  USEL UR4, UR4, 0xffff, !UP0 ;  /* 0x0000ffff04047887 */ /* 0x000fe4000c000000 */
[----:B------:R-:W-:Y:S02]  /*7350*/  USHF.L.U32 UR5, UR7, UR5, URZ ;  /* 0x0000000507057299 */ /* 0x000fe4000800063f */
[----:B------:R-:W-:Y:S02]  /*7360*/  ULOP3.LUT UR4, UR4, 0xffff, URZ, 0xc0, !UPT ;  /* 0x0000ffff04047892 */ /* 0x000fe4000f8ec03f */
[----:B------:R-:W-:Y:S02]  /*7370*/  ULOP3.LUT UR15, UR15, 0x40, URZ, 0xc0, !UPT ;  /* 0x000000400f0f7892 */ /* 0x000fe4000f8ec03f */
[----:B------:R-:W-:-:S02]  /*7380*/  ULOP3.LUT UR22, UR22, UR5, URZ, 0xfc, !UPT ;  /* 0x0000000516167292 */ /* 0x000fc4000f8efc3f */
[----:B------:R-:W-:-:S12]  /*7390*/  USHF.L.U32 UR23, UR23, UR4, URZ ;  /* 0x0000000417177299 */ /* 0x000fd8000800063f */
.L_x_177:
[----:B------:R-:W-:-:S03]  /*73a0*/  UMOV UR4, 0xffffffff ;  /* 0xffffffff00047882 */ /* 0x000fc60000000000 */
[----:B------:R-:W-:Y:S05]  /*73b0*/  BRA.DIV UR4, `(.L_x_167) ;  /* 0x0000000e04bc7947 */ /* 0x000fea000b800000 */
[----:B------:R-:W-:-:S13]  /*73c0*/  ELECT P6, URZ, PT ;  /* 0x00000000003f782f */ /* 0x000fda00038c0000 */
.L_x_187:
[----:B------:R-:W0:Y:S01]  /*73d0*/  LDC R4, c[0x0][0x28c] ;  /* 0x0000a300ff047b82 */ /* 0x000e220000000800 */
[----:B------:R-:W-:Y:S01]  /*73e0*/  BSSY B1, `(.L_x_168) ;  /* 0x0000048000017945 */ /* 0x000fe20003800000 */
[----:B0-----:R-:W-:-:S13]  /*73f0*/  ISETP.LT.OR P6, PT, R4, 0x1, !P6 ;  /* 0x000000010400780c */ /* 0x001fda00077c1670 */
[----:B------:R-:W-:Y:S05]  /*7400*/  @P6 BRA `(.L_x_169) ;  /* 0x0000000400146947 */ /* 0x000fea0003800000 */
[----:B------:R-:W-:Y:S01]  /*7410*/  LEA R12, R12, UR37, 0x1 ;  /* 0x000000250c0c7c11 */ /* 0x000fe2000f8e08ff */
[----:B------:R-:W-:Y:S01]  /*7420*/  IMAD.MOV.U32 R20, RZ, RZ, RZ ;  /* 0x000000ffff147224 */ /* 0x000fe200078e00ff */
[----:B------:R-:W-:Y:S01]  /*7430*/  LEA R19, R19, UR15, 0x7 ;  /* 0x0000000f13137c11 */ /* 0x000fe2000f8e38ff */
[----:B------:R-:W-:Y:S02]  /*7440*/  IMAD.MOV.U32 R4, RZ, RZ, R9 ;  /* 0x000000ffff047224 */ /* 0x000fe400078e0009 */
[----:B------:R-:W-:Y:S02]  /*7450*/  IMAD.MOV.U32 R5, RZ, RZ, R3 ;  /* 0x000000ffff057224 */ /* 0x000fe400078e0003 */
[----:B------:R-:W-:Y:S02]  /*7460*/  IMAD.MOV.U32 R6, RZ, RZ, R13 ;  /* 0x000000ffff067224 */ /* 0x000fe400078e000d */
[----:B------:R-:W-:-:S07]  /*7470*/  IMAD.SHL.U32 R15, R12, 0x40, RZ ;  /* 0x000000400c0f7824 */ /* 0x000fce00078e00ff */
.L_x_172:
[----:B------:R-:W0:Y:S01]  /*7480*/  S2R R21, SR_CgaCtaId ;  /* 0x0000000000157919 */ /* 0x000e220000008800 */
[----:B------:R-:W-:Y:S02]  /*7490*/  MOV R12, 0x400 ;  /* 0x00000400000c7802 */ /* 0x000fe40000000f00 */
[----:B------:R-:W-:-:S13]  /*74a0*/  ISETP.NE.AND P1, PT, R0, RZ, PT ;  /* 0x000000ff0000720c */ /* 0x000fda0003f25270 */
[----:B------:R-:W1:Y:S01]  /*74b0*/  @!P1 LDC R14, c[0x0][0x500] ;  /* 0x00014000ff0e9b82 */ /* 0x000e620000000800 */
[----:B0-----:R-:W-:Y:S02]  /*74c0*/  LEA R23, R21, R12, 0x18 ;  /* 0x0000000c15177211 */ /* 0x001fe400078ec0ff */
[----:B------:R-:W-:-:S03]  /*74d0*/  SHF.L.U32 R12, R5, 0x1f, RZ ;  /* 0x0000001f050c7819 */ /* 0x000fc600000006ff */
[----:B------:R-:W-:-:S04]  /*74e0*/  IMAD R21, R6, 0x8, R23 ;  /* 0x0000000806157824 */ /* 0x000fc800078e0217 */
[----:B------:R-:W0:Y:S02]  /*74f0*/  SYNCS.PHASECHK.TRANS64.TRYWAIT P0, [R21+URZ+0x18], R12 ;  /* 0x0000180c150075a7 */ /* 0x000e24000800017f */
[----:B01----:R-:W-:Y:S05]  /*7500*/  @!P0 BRA `(.L_x_170) ;  /* 0x0000000c00888947 */ /* 0x003fea0003800000 */
.L_x_188:
[----:B0-----:R-:W-:Y:S01]  /*7510*/  PRMT R12, R10, 0x9910, RZ ;  /* 0x000099100a0c7816 */ /* 0x001fe200000000ff */
[----:B------:R0:W-:Y:S03]  /*7520*/  @!P1 SYNCS.ARRIVE.TRANS64 RZ, [R21+URZ], R14 ;  /* 0x0000000e15ff99a7 */ /* 0x0001e6000800003f */
[----:B------:R-:W-:-:S13]  /*7530*/  ISETP.NE.AND P0, PT, R12, 0x2, PT ;  /* 0x000000020c00780c */ /* 0x000fda0003f05270 */
[----:B0-----:R-:W-:Y:S05]  /*7540*/  @P0 BRA `(.L_x_171) ;  /* 0x0000000000040947 */ /* 0x001fea0003800000 */
[----:B------:R-:W-:Y:S01]  /*7550*/  BPT.TRAP 0x1 ;  /* 0x000000040000795c */ /* 0x000fe20000300000 */
.L_x_171:
[----:B------:R-:W-:Y:S01]  /*7560*/  R2UR UR8, R6 ;  /* 0x00000000060872ca */ /* 0x000fe200000e0000 */
[----:B------:R-:W-:Y:S01]  /*7570*/  VIADD R4, R4, 0xffffffff ;  /* 0xffffffff04047836 */ /* 0x000fe20000000000 */
[----:B------:R-:W-:Y:S01]  /*7580*/  R2UR UR10, R23 ;  /* 0x00000000170a72ca */ /* 0x000fe200000e0000 */
[----:B------:R-:W-:Y:S01]  /*7590*/  UIADD3 UR4, UP0, UR30, 0xf0, URZ ;  /* 0x000000f01e047890 */ /* 0x000fe2000ff1e03f */
[----:B------:R-:W-:Y:S01]  /*75a0*/  R2UR UR34, R20 ;  /* 0x00000000142272ca */ /* 0x000fe200000e0000 */
[----:B------:R-:W-:Y:S01]  /*75b0*/  UIADD3 UR42, UP1, UR30, 0x1f0, URZ ;  /* 0x000001f01e2a7890 */ /* 0x000fe2000ff3e03f */
[----:B------:R-:W-:Y:S01]  /*75c0*/  R2UR UR33, R21 ;  /* 0x00000000152172ca */ /* 0x000fe200000e0000 */
[----:B------:R-:W-:Y:S01]  /*75d0*/  UIADD3.X UR5, URZ, UR31, URZ, UP0, !UPT ;  /* 0x0000001f3f057290 */ /* 0x000fe200087fe43f */
[----:B------:R-:W-:Y:S01]  /*75e0*/  R2UR UR35, R15 ;  /* 0x000000000f2372ca */ /* 0x000fe200000e0000 */
[----:B------:R-:W-:Y:S01]  /*75f0*/  UPRMT UR29, URZ, 0x5410, UR23 ;  /* 0x000054103f1d7896 */ /* 0x000fe20008000017 */
[----:B------:R-:W-:Y:S01]  /*7600*/  R2UR UR36, R7 ;  /* 0x00000000072472ca */ /* 0x000fe200000e0000 */
[----:B------:R-:W-:Y:S01]  /*7610*/  UIADD3.X UR43, URZ, UR31, URZ, UP1, !UPT ;  /* 0x0000001f3f2b7290 */ /* 0x000fe20008ffe43f */
[----:B------:R-:W-:Y:S01]  /*7620*/  R2UR UR19, R19 ;  /* 0x00000000131372ca */ /* 0x000fe200000e0000 */
[----:B------:R-:W-:Y:S01]  /*7630*/  USHF.L.U32 UR8, UR8, 0xe, URZ ;  /* 0x0000000e08087899 */ /* 0x000fe2000800063f */
[----:B------:R-:W-:Y:S01]  /*7640*/  ISETP.GT.AND P1, PT, R4, 0x1, PT ;  /* 0x000000010400780c */ /* 0x000fe20003f24270 */
[----:B------:R-:W-:Y:S01]  /*7650*/  UPRMT UR44, URZ, 0x5410, UR22 ;  /* 0x000054103f2c7896 */ /* 0x000fe20008000016 */
[----:B------:R-:W-:Y:S01]  /*7660*/  VIADD R6, R6, 0x1 ;  /* 0x0000000106067836 */ /* 0x000fe20000000000 */
[----:B------:R-:W-:Y:S01]  /*7670*/  ULEA UR9, UR37, UR8, 0xc ;  /* 0x0000000825097291 */ /* 0x000fe2000f8e603f */
[----:B------:R-:W-:Y:S01]  /*7680*/  VIADD R20, R20, 0x80 ;  /* 0x0000008014147836 */ /* 0x000fe20000000000 */
[----:B------:R-:W-:-:S02]  /*7690*/  ULOP3.LUT UR8, UR8, 0x1000, UR40, 0xf8, !UPT ;  /* 0x0000100008087892 */ /* 0x000fc4000f8ef828 */
[----:B------:R-:W-:Y:S01]  /*76a0*/  ULEA UR24, UR9, UR10, 0x1 ;  /* 0x0000000a09187291 */ /* 0x000fe2000f8e083f */
[C---:B------:R-:W-:Y:S01]  /*76b0*/  ISETP.NE.AND P0, PT, R6.reuse, 0x3, PT ;  /* 0x000000030600780c */ /* 0x040fe20003f05270 */
[----:B------:R-:W-:Y:S02]  /*76c0*/  ULEA UR8, UR8, UR10, 0x1 ;  /* 0x0000000a08087291 */ /* 0x000fe4000f8e083f */
[----:B------:R-:W-:Y:S01]  /*76d0*/  UIADD3 UR32, UR24, 0x100, URZ ;  /* 0x0000010018207890 */ /* 0x000fe2000fffe03f */
[----:B------:R-:W-:Y:S01]  /*76e0*/  SEL R12, RZ, 0x1, P0 ;  /* 0x00000001ff0c7807 */ /* 0x000fe20000000000 */
[----:B------:R-:W-:Y:S01]  /*76f0*/  UIADD3 UR26, UR34, 0x40, URZ ;  /* 0x00000040221a7890 */ /* 0x000fe2000fffe03f */
[----:B------:R-:W-:Y:S01]  /*7700*/  SEL R6, R6, RZ, P0 ;  /* 0x000000ff06067207 */ /* 0x000fe20000000000 */
[----:B------:R-:W-:Y:S01]  /*7710*/  UIADD3 UR24, UR24, 0x4100, URZ ;  /* 0x0000410018187890 */ /* 0x000fe2000fffe03f */
[----:B------:R-:W-:Y:S01]  /*7720*/  LOP3.LUT R5, R5, R12, RZ, 0x3c, !PT ;  /* 0x0000000c05057212 */ /* 0x000fe200078e3cff */
[----:B------:R-:W-:-:S02]  /*7730*/  UIADD3 UR16, UR8, 0x18100, URZ ;  /* 0x0001810008107890 */ /* 0x000fc4000fffe03f */
[----:B------:R-:W-:Y:S01]  /*7740*/  UIADD3 UR8, UR8, 0x1c100, URZ ;  /* 0x0001c10008087890 */ /* 0x000fe2000fffe03f */
[----:B------:R-:W-:Y:S01]  /*7750*/  UMOV UR6, 0x0 ;  /* 0x0000000000067882 */ /* 0x000fe20000000000 */
[----:B------:R-:W-:Y:S01]  /*7760*/  UMOV UR7, 0x10000000 ;  /* 0x1000000000077882 */ /* 0x000fe20000000000 */
[----:B------:R-:W-:Y:S01]  /*7770*/  UMOV UR25, UR33 ;  /* 0x0000002100197c82 */ /* 0x000fe20008000000 */
[----:B------:R-:W-:Y:S01]  /*7780*/  UMOV UR27, UR35 ;  /* 0x00000023001b7c82 */ /* 0x000fe20008000000 */
[----:B------:R-:W-:Y:S01]  /*7790*/  UMOV UR28, UR36 ;  /* 0x00000024001c7c82 */ /* 0x000fe20008000000 */
[----:B------:R-:W-:Y:S01]  /*77a0*/  UMOV UR17, UR33 ;  /* 0x0000002100117c82 */ /* 0x000fe20008000000 */
[----:B------:R-:W-:Y:S01]  /*77b0*/  UMOV UR18, UR34 ;  /* 0x0000002200127c82 */ /* 0x000fe20008000000 */
[----:B------:R-:W-:Y:S01]  /*77c0*/  UMOV UR20, UR36 ;  /* 0x0000002400147c82 */ /* 0x000fe20008000000 */
[----:B------:R0:W-:Y:S01]  /*77d0*/  UTMALDG.3D.MULTICAST [UR32], [UR4], UR29, desc[UR6] ;  /* 0x00000620040073b4 */ /* 0x0001e2000801181d */
[----:B------:R-:W-:Y:S01]  /*77e0*/  UMOV UR9, UR33 ;  /* 0x0000002100097c82 */ /* 0x000fe20008000000 */
[----:B------:R-:W-:Y:S01]  /*77f0*/  UMOV UR11, UR19 ;  /* 0x00000013000b7c82 */ /* 0x000fe20008000000 */
[----:B------:R-:W-:Y:S01]  /*7800*/  UMOV UR12, UR36 ;  /* 0x00000024000c7c82 */ /* 0x000fe20008000000 */
[----:B------:R-:W-:Y:S01]  /*7810*/  UMOV UR10, UR26 ;  /* 0x0000001a000a7c82 */ /* 0x000fe20008000000 */
[----:B------:R0:W-:Y:S01]  /*7820*/  UTMALDG.3D.MULTICAST [UR24], [UR4], UR29, desc[UR6] ;  /* 0x00000618040073b4 */ /* 0x0001e2000801181d */
[----:B------:R0:W-:Y:S01]  /*7830*/  UTMALDG.3D.MULTICAST [UR16], [UR42], UR44, desc[UR6] ;  /* 0x000006102a0073b4 */ /* 0x0001e2000801182c */
[----:B------:R0:W-:Y:S02]  /*7840*/  UTMALDG.3D.MULTICAST [UR8], [UR42], UR44, desc[UR6] ;  /* 0x000006082a0073b4 */ /* 0x0001e4000801182c */
[----:B0-----:R-:W-:Y:S05]  /*7850*/  @P1 BRA `(.L_x_172) ;  /* 0xfffffffc00081947 */ /* 0x001fea000383ffff */
.L_x_169:
[----:B------:R-:W-:Y:S05]  /*7860*/  BSYNC B1 ;  /* 0x0000000000017941 */ /* 0x000fea0003800000 */
.L_x_168:
[----:B------:R-:W-:Y:S01]  /*7870*/  LOP3.LUT P1, RZ, R11, 0xff, RZ, 0xc0, !PT ;  /* 0x000000ff0bff7812 */ /* 0x000fe2000782c0ff */
[C---:B------:R-:W-:Y:S01]  /*7880*/  IMAD.IADD R13, R8.reuse, 0x1, R13 ;  /* 0x00000001080d7824 */ /* 0x040fe200078e020d */
[----:B------:R-:W-:Y:S01]  /*7890*/  ULDC.64 UR4, c[0x0][0x650] ;  /* 0x0001940000047ab9 */ /* 0x000fe20000000a00 */
[C---:B------:R-:W-:Y:S01]  /*78a0*/  ISETP.GE.U32.AND P2, PT, R8.reuse, 0x3, PT ;  /* 0x000000030800780c */ /* 0x040fe20003f46070 */
[----:B------:R-:W-:Y:S01]  /*78b0*/  BSSY B1, `(.L_x_173) ;  /* 0x000006b000017945 */ /* 0x000fe20003800000 */
[----:B------:R-:W-:Y:S01]  /*78c0*/  IMAD.MOV.U32 R12, RZ, RZ, -0x1 ;  /* 0xffffffffff0c7424 */ /* 0x000fe200078e00ff */
[----:B------:R-:W-:Y:S01]  /*78d0*/  ISETP.GT.U32.AND P0, PT, R13, 0x2, PT ;  /* 0x000000020d00780c */ /* 0x000fe20003f04070 */
[----:B------:R-:W-:Y:S01]  /*78e0*/  IMAD.MOV.U32 R19, RZ, RZ, -0x1 ;  /* 0xffffffffff137424 */ /* 0x000fe200078e00ff */
[----:B------:R-:W-:Y:S01]  /*78f0*/  PRMT R11, RZ, 0x7610, R11 ;  /* 0x00007610ff0b7816 */ /* 0x000fe2000000000b */
[----:B------:R-:W-:Y:S01]  /*7900*/  IMAD.MOV.U32 R7, RZ, RZ, -0x1 ;  /* 0xffffffffff077424 */ /* 0x000fe200078e00ff */
[----:B------:R-:W-:-:S03]  /*7910*/  ISETP.LT.U32.AND P0, PT, R8, 0x3, P0 ;  /* 0x000000030800780c */ /* 0x000fc60000701070 */
[----:B------:R-:W0:Y:S01]  /*7920*/  @P1 S2R R5, SR_CgaCtaId ;  /* 0x0000000000051919 */ /* 0x000e220000008800 */
[----:B------:R-:W-:-:S04]  /*7930*/  @P1 MOV R4, 0x400 ;  /* 0x0000040000041802 */ /* 0x000fc80000000f00 */
[----:B0-----:R-:W-:Y:S01]  /*7940*/  @P1 LEA R6, R5, R4, 0x18 ;  /* 0x0000000405061211 */ /* 0x001fe200078ec0ff */
[----:B------:R-:W-:Y:S01]  /*7950*/  IMAD.WIDE.U32 R4, R13, -0x55555555, RZ ;  /* 0xaaaaaaab0d047825 */ /* 0x000fe200078e00ff */
[----:B------:R-:W-:Y:S02]  /*7960*/  SEL R4, RZ, 0x1, !P0 ;  /* 0x00000001ff047807 */ /* 0x000fe40004000000 */
[----:B------:R0:W-:Y:S01]  /*7970*/  @P1 SYNCS.ARRIVE.TRANS64.A1T0 RZ, [R6+URZ+0x48], RZ ;  /* 0x000048ff06ff19a7 */ /* 0x0001e2000810003f */
[----:B------:R-:W-:Y:S02]  /*7980*/  IADD3 R16, P1, R16, UR38, RZ ;  /* 0x0000002610107c10 */ /* 0x000fe4000ff3e0ff */
[----:B------:R-:W-:Y:S02]  /*7990*/  LOP3.LUT R3, R3, R4, RZ, 0x3c, !PT ;  /* 0x0000000403037212 */ /* 0x000fe400078e3cff */
[----:B------:R-:W-:Y:S02]  /*79a0*/  IADD3.X R17, R17, UR41, RZ, P1, !PT ;  /* 0x0000002911117c10 */ /* 0x000fe40008ffe4ff */
[----:B------:R-:W-:-:S02]  /*79b0*/  ISETP.GE.U32.AND P0, PT, R16, UR4, PT ;  /* 0x0000000410007c0c */ /* 0x000fc4000bf06070 */
[----:B0-----:R-:W-:Y:S02]  /*79c0*/  SHF.R.U32.HI R6, RZ, 0x1, R5 ;  /* 0x00000001ff067819 */ /* 0x001fe40000011605 */
[----:B------:R-:W-:Y:S02]  /*79d0*/  ISETP.GE.U32.AND.EX P0, PT, R17, UR5, PT, P0 ;  /* 0x0000000511007c0c */ /* 0x000fe4000bf06100 */
[----:B------:R-:W-:Y:S01]  /*79e0*/  @P2 LOP3.LUT R3, R3, 0x1, R6, 0x78, !PT ;  /* 0x0000000103032812 */ /* 0x000fe200078e7806 */
[----:B------:R-:W-:Y:S01]  /*79f0*/  IMAD R13, R6, -0x3, R13 ;  /* 0xfffffffd060d7824 */ /* 0x000fe200078e020d */
[----:B------:R-:W-:-:S09]  /*7a00*/  PRMT R4, RZ, 0x7610, R4 ;  /* 0x00007610ff047816 */ /* 0x000fd20000000004 */
[----:B------:R-:W-:Y:S05]  /*7a10*/  @P0 BRA `(.L_x_174) ;  /* 0x0000000400500947 */ /* 0x000fea0003800000 */
[----:B------:R-:W0:Y:S01]  /*7a20*/  S2R R15, SR_CTAID.X ;  /* 0x00000000000f7919 */ /* 0x000e220000002500 */
[----:B------:R-:W-:Y:S01]  /*7a30*/  ULDC.64 UR4, c[0x0][0x628] ;  /* 0x00018a0000047ab9 */ /* 0x000fe20000000a00 */
[----:B------:R-:W1:Y:S01]  /*7a40*/  LDC R20, c[0x0][0x144] ;  /* 0x00005100ff147b82 */ /* 0x000e620000000800 */
[----:B------:R-:W-:Y:S01]  /*7a50*/  ISETP.NE.U32.AND P0, PT, RZ, UR4, PT ;  /* 0x00000004ff007c0c */ /* 0x000fe2000bf05070 */
[----:B------:R-:W2:Y:S01]  /*7a60*/  S2R R12, SR_CTAID.Y ;  /* 0x00000000000c7919 */ /* 0x000ea20000002600 */
[----:B------:R-:W-:Y:S01]  /*7a70*/  ULDC UR6, c[0x0][0x150] ;  /* 0x0000540000067ab9 */ /* 0x000fe20000000800 */
[----:B------:R-:W-:Y:S01]  /*7a80*/  ULDC UR7, c[0x0][0x630] ;  /* 0x00018c0000077ab9 */ /* 0x000fe20000000800 */
[----:B------:R-:W-:Y:S01]  /*7a90*/  ISETP.NE.AND.EX P0, PT, RZ, UR5, PT, P0 ;  /* 0x00000005ff007c0c */ /* 0x000fe2000bf05300 */
[----:B------:R-:W-:Y:S01]  /*7aa0*/  IMAD.MOV.U32 R4, RZ, RZ, R16 ;  /* 0x000000ffff047224 */ /* 0x000fe200078e0010 */
[----:B0-----:R-:W-:-:S05]  /*7ab0*/  I2FP.F32.U32 R5, R15 ;  /* 0x0000000f00057245 */ /* 0x001fca0000201000 */
[----:B------:R-:W-:Y:S01]  /*7ac0*/  FMUL R21, R5, UR6 ;  /* 0x0000000605157c20 */ /* 0x000fe20008400000 */
[----:B------:R-:W-:-:S05]  /*7ad0*/  IMAD.MOV.U32 R5, RZ, RZ, R17 ;  /* 0x000000ffff057224 */ /* 0x000fca00078e0011 */
[----:B--2---:R-:W-:Y:S05]  /*7ae0*/  @!P0 BRA `(.L_x_175) ;  /* 0x0000000000288947 */ /* 0x004fea0003800000 */
[----:B------:R-:W-:Y:S02]  /*7af0*/  ULDC UR6, c[0x0][0x634] ;  /* 0x00018d0000067ab9 */ /* 0x000fe40000000800 */
[----:B------:R-:W-:-:S05]  /*7b00*/  IADD3 R5, P0, R16, UR6, RZ ;  /* 0x0000000610057c10 */ /* 0x000fca000ff1e0ff */
[----:B------:R-:W-:-:S04]  /*7b10*/  IMAD.X R19, RZ, RZ, R17, P0 ;  /* 0x000000ffff137224 */ /* 0x000fc800000e0611 */
[----:B------:R-:W-:-:S04]  /*7b20*/  IMAD.WIDE.U32 R6, R19, UR4, RZ ;  /* 0x0000000413067c25 */ /* 0x000fc8000f8e00ff */
[----:B------:R-:W-:-:S04]  /*7b30*/  IMAD.WIDE.U32 R6, P0, R5, UR5, R6 ;  /* 0x0000000505067c25 */ /* 0x000fc8000f800006 */
[----:B------:R-:W-:-:S04]  /*7b40*/  IMAD.WIDE.U32 R4, R5, UR4, RZ ;  /* 0x0000000405047c25 */ /* 0x000fc8000f8e00ff */
[----:B------:R-:W-:Y:S01]  /*7b50*/  IMAD.MOV.U32 R4, RZ, RZ, R7 ;  /* 0x000000ffff047224 */ /* 0x000fe200078e0007 */
[----:B------:R-:W-:Y:S01]  /*7b60*/  IADD3 RZ, P1, R5, R6, RZ ;  /* 0x0000000605ff7210 */ /* 0x000fe20007f3e0ff */
[----:B------:R-:W-:-:S04]  /*7b70*/  IMAD.X R5, RZ, RZ, RZ, P0 ;  /* 0x000000ffff057224 */ /* 0x000fc800000e06ff */
[----:B------:R-:W-:-:S08]  /*7b80*/  IMAD.WIDE.U32.X R4, R19, UR5, R4, P1 ;  /* 0x0000000513047c25 */ /* 0x000fd000088e0404 */
.L_x_175:
[--C-:B------:R-:W-:Y:S01]  /*7b90*/  SHF.R.U64 R14, R4, UR7, R5.reuse ;  /* 0x00000007040e7c19 */ /* 0x100fe20008001205 */
[----:B------:R-:W0:Y:S01]  /*7ba0*/  F2I.U32.TRUNC.NTZ R21, R21 ;  /* 0x0000001500157305 */ /* 0x000e22000020f000 */
[----:B------:R-:W-:Y:S01]  /*7bb0*/  SHF.R.U32.HI R4, RZ, UR7, R5 ;  /* 0x00000007ff047c19 */ /* 0x000fe20008011605 */
[----:B------:R-:W-:Y:S01]  /*7bc0*/  ULDC.64 UR4, c[0x0][0x620] ;  /* 0x0001880000047ab9 */ /* 0x000fe20000000a00 */
[----:B------:R-:W-:Y:S01]  /*7bd0*/  IADD3 R7, P0, RZ, -R14, RZ ;  /* 0x8000000eff077210 */ /* 0x000fe20007f1e0ff */
[----:B------:R-:W-:-:S04]  /*7be0*/  ULDC.64 UR6, c[0x0][0x640] ;  /* 0x0001900000067ab9 */ /* 0x000fc80000000a00 */
[----:B------:R-:W-:Y:S01]  /*7bf0*/  IMAD.X R4, RZ, RZ, ~R4, P0 ;  /* 0x000000ffff047224 */ /* 0x000fe200000e0e04 */
[----:B------:R-:W-:-:S03]  /*7c00*/  ISETP.NE.U32.AND P0, PT, RZ, UR6, PT ;  /* 0x00000006ff007c0c */ /* 0x000fc6000bf05070 */
[----:B------:R-:W-:Y:S01]  /*7c10*/  IMAD R6, R4, UR4, RZ ;  /* 0x0000000404067c24 */ /* 0x000fe2000f8e02ff */
[----:B------:R-:W-:Y:S01]  /*7c20*/  ISETP.NE.AND.EX P0, PT, RZ, UR7, PT, P0 ;  /* 0x00000007ff007c0c */ /* 0x000fe2000bf05300 */
[----:B------:R-:W-:Y:S01]  /*7c30*/  IMAD.WIDE.U32 R4, R7, UR4, R16 ;  /* 0x0000000407047c25 */ /* 0x000fe2000f8e0010 */
[----:B------:R-:W-:-:S03]  /*7c40*/  ULDC UR4, c[0x0][0x618] ;  /* 0x0001860000047ab9 */ /* 0x000fc60000000800 */
[----:B------:R-:W-:Y:S01]  /*7c50*/  IMAD R7, R7, UR5, R6 ;  /* 0x0000000507077c24 */ /* 0x000fe2000f8e0206 */
[----:B------:R-:W-:Y:S01]  /*7c60*/  ULDC UR5, c[0x0][0x154] ;  /* 0x0000550000057ab9 */ /* 0x000fe20000000800 */
[----:B0-----:R-:W-:Y:S02]  /*7c70*/  IMAD.MOV R6, RZ, RZ, -R21 ;  /* 0x000000ffff067224 */ /* 0x001fe400078e0a15 */
[----:B------:R-:W0:Y:S01]  /*7c80*/  LDC R21, c[0x0][0x148] ;  /* 0x00005200ff157b82 */ /* 0x000e220000000800 */
[----:B------:R-:W-:Y:S02]  /*7c90*/  IMAD.IADD R5, R5, 0x1, R7 ;  /* 0x0000000105057824 */ /* 0x000fe400078e0207 */
[----:B-1----:R-:W-:Y:S01]  /*7ca0*/  IMAD R15, R20, R6, R15 ;  /* 0x00000006140f7224 */ /* 0x002fe200078e020f */
[----:B------:R-:W-:Y:S02]  /*7cb0*/  I2FP.F32.U32 R6, R12 ;  /* 0x0000000c00067245 */ /* 0x000fe40000201000 */
[----:B------:R-:W-:-:S02]  /*7cc0*/  SHF.R.U64 R19, R4, UR4, R5 ;  /* 0x0000000404137c19 */ /* 0x000fc40008001205 */
[----:B------:R-:W-:Y:S01]  /*7cd0*/  SHF.R.U32.HI R4, RZ, UR4, R5 ;  /* 0x00000004ff047c19 */ /* 0x000fe20008011605 */
[----:B------:R-:W-:Y:S01]  /*7ce0*/  FMUL R6, R6, UR5 ;  /* 0x0000000506067c20 */ /* 0x000fe20008400000 */
[----:B------:R-:W-:Y:S02]  /*7cf0*/  ULDC UR4, c[0x0][0x608] ;  /* 0x0001820000047ab9 */ /* 0x000fe40000000800 */
[--C-:B------:R-:W-:Y:S01]  /*7d00*/  SHF.R.U64 R22, R19, UR4, R4.reuse ;  /* 0x0000000413167c19 */ /* 0x100fe20008001204 */
[----:B------:R1:W2:Y:S01]  /*7d10*/  F2I.U32.TRUNC.NTZ R24, R6 ;  /* 0x0000000600187305 */ /* 0x0002a2000020f000 */
[----:B------:R-:W-:Y:S01]  /*7d20*/  SHF.R.U32.HI R5, RZ, UR4, R4 ;  /* 0x00000004ff057c19 */ /* 0x000fe20008011604 */
[----:B------:R-:W-:-:S03]  /*7d30*/  ULDC UR4, c[0x0][0x658] ;  /* 0x0001960000047ab9 */ /* 0x000fc60000000800 */
[--C-:B------:R-:W-:Y:S02]  /*7d40*/  SHF.R.U64 R20, R22, UR4, R5.reuse ;  /* 0x0000000416147c19 */ /* 0x100fe40008001205 */
[----:B------:R-:W-:-:S03]  /*7d50*/  SHF.R.U32.HI R23, RZ, UR4, R5 ;  /* 0x00000004ff177c19 */ /* 0x000fc60008011605 */
[----:B------:R-:W-:Y:S02]  /*7d60*/  IMAD.MOV.U32 R4, RZ, RZ, R20 ;  /* 0x000000ffff047224 */ /* 0x000fe400078e0014 */
[----:B------:R-:W-:Y:S01]  /*7d70*/  IMAD.MOV.U32 R5, RZ, RZ, R23 ;  /* 0x000000ffff057224 */ /* 0x000fe200078e0017 */
[----:B-1----:R-:W-:Y:S06]  /*7d80*/  @!P0 BRA `(.L_x_176) ;  /* 0x0000000000288947 */ /* 0x002fec0003800000 */
        /* <DEDUP_REMOVED lines=10> */
.L_x_176:
[----:B------:R-:W-:Y:S01]  /*7e30*/  ISETP.NE.AND P0, PT, R2, 0x1, PT ;  /* 0x000000010200780c */ /* 0x000fe20003f05270 */
[----:B------:R-:W-:Y:S01]  /*7e40*/  ULDC UR4, c[0x0][0x648] ;  /* 0x0001920000047ab9 */ /* 0x000fe20000000800 */
[----:B------:R-:W-:Y:S01]  /*7e50*/  LOP3.LUT R22, R22, UR21, RZ, 0xc0, !PT ;  /* 0x0000001516167c12 */ /* 0x000fe2000f8ec0ff */
[----:B--2---:R-:W-:Y:S01]  /*7e60*/  IMAD.MOV R24, RZ, RZ, -R24 ;  /* 0x000000ffff187224 */ /* 0x004fe200078e0a18 */
[----:B------:R-:W-:Y:S01]  /*7e70*/  SHF.R.U64 R5, R4, UR4, R5 ;  /* 0x0000000404057c19 */ /* 0x000fe20008001205 */
[----:B------:R-:W-:Y:S01]  /*7e80*/  ULDC UR4, c[0x0][0x638] ;  /* 0x00018e0000047ab9 */ /* 0x000fe20000000800 */
[----:B------:R-:W-:Y:S01]  /*7e90*/  LOP3.LUT R19, R19, UR13, RZ, 0xc0, !PT ;  /* 0x0000000d13137c12 */ /* 0x000fe2000f8ec0ff */
[----:B------:R-:W-:Y:S01]  /*7ea0*/  ULDC UR5, c[0x0][0x610] ;  /* 0x0001840000057ab9 */ /* 0x000fe20000000800 */
[----:B------:R-:W-:Y:S02]  /*7eb0*/  IMAD.MOV.U32 R4, RZ, RZ, 0x1 ;  /* 0x00000001ff047424 */ /* 0x000fe400078e00ff */
[----:B------:R-:W-:-:S02]  /*7ec0*/  IMAD.MOV R7, RZ, RZ, -R5 ;  /* 0x000000ffff077224 */ /* 0x000fc400078e0a05 */
[----:B------:R-:W-:Y:S02]  /*7ed0*/  IMAD R22, R5, UR14, R22 ;  /* 0x0000000e05167c24 */ /* 0x000fe4000f8e0216 */
[----:B0-----:R-:W-:Y:S02]  /*7ee0*/  @P0 IMAD R15, R21, R24, R12 ;  /* 0x00000018150f0224 */ /* 0x001fe400078e020c */
[----:B------:R-:W-:Y:S01]  /*7ef0*/  IMAD R20, R7, UR4, R20 ;  /* 0x0000000407147c24 */ /* 0x000fe2000f8e0214 */
[----:B------:R-:W-:Y:S01]  /*7f00*/  ULDC UR4, c[0x0][0x600] ;  /* 0x0001800000047ab9 */ /* 0x000fe20000000800 */
[----:B------:R-:W-:Y:S02]  /*7f10*/  IMAD R15, R22, UR5, R15 ;  /* 0x00000005160f7c24 */ /* 0x000fe4000f8e020f */
[----:B------:R-:W-:Y:S02]  /*7f20*/  IMAD R20, R20, UR4, R19 ;  /* 0x0000000414147c24 */ /* 0x000fe4000f8e0213 */
[----:B------:R-:W-:-:S03]  /*7f30*/  IMAD.MOV.U32 R7, RZ, RZ, R14 ;  /* 0x000000ffff077224 */ /* 0x000fc600078e000e */
[----:B------:R-:W-:Y:S02]  /*7f40*/  SEL R19, R20, R15, !P0 ;  /* 0x0000000f14137207 */ /* 0x000fe40004000000 */
[----:B------:R-:W-:-:S07]  /*7f50*/  SEL R12, R15, R20, !P0 ;  /* 0x000000140f0c7207 */ /* 0x000fce0004000000 */
.L_x_174:
[----:B------:R-:W-:Y:S05]  /*7f60*/  BSYNC B1 ;  /* 0x0000000000017941 */ /* 0x000fea0003800000 */
.L_x_173:
[----:B------:R-:W-:-:S13]  /*7f70*/  LOP3.LUT P0, RZ, R4, 0xff, RZ, 0xc0, !PT ;  /* 0x000000ff04ff7812 */ /* 0x000fda000780c0ff */
[----:B------:R-:W-:Y:S05]  /*7f80*/  @P0 BRA `(.L_x_177) ;  /* 0xfffffff400040947 */ /* 0x000fea000383ffff */
[----:B------:R-:W-:Y:S05]  /*7f90*/  BSYNC B0 ;  /* 0x0000000000007941 */ /* 0x000fea0003800000 */
.L_x_166:
[----:B------:R-:W-:-:S03]  /*7fa0*/  UMOV UR4, 0xffffffff ;  /* 0xffffffff00047882 */ /* 0x000fc60000000000 */
[----:B------:R-:W-:Y:S05]  /*7fb0*/  BRA.DIV UR4, `(.L_x_178) ;  /* 0x0000000204f07947 */ /* 0x000fea000b800000 */
[----:B------:R-:W-:-:S13]  /*7fc0*/  ELECT P6, URZ, PT ;  /* 0x00000000003f782f */ /* 0x000fda00038c0000 */
.L_x_191:
[----:B------:R-:W-:Y:S04]  /*7fd0*/  BSSY B0, `(.L_x_179) ;  /* 0x0000022000007945 */ /* 0x000fe80003800000 */
[----:B------:R-:W-:Y:S05]  /*7fe0*/  @!P6 BRA `(.L_x_180) ;  /* 0x000000000080e947 */ /* 0x000fea0003800000 */
[----:B------:R-:W-:-:S04]  /*7ff0*/  LOP3.LUT R18, R18, 0x2, RZ, 0xfc, !PT ;  /* 0x0000000212127812 */ /* 0x000fc800078efcff */
[----:B------:R-:W-:-:S13]  /*8000*/  ISETP.NE.AND P0, PT, R18, 0x3, PT ;  /* 0x000000031200780c */ /* 0x000fda0003f05270 */
[----:B------:R-:W-:Y:S05]  /*8010*/  @!P0 BRA `(.L_x_181) ;  /* 0x0000000000048947 */ /* 0x000fea0003800000 */
[----:B------:R-:W-:Y:S01]  /*8020*/  BPT.TRAP 0x1 ;  /* 0x000000040000795c */ /* 0x000fe20000300000 */
.L_x_181:
[----:B------:R-:W0:Y:S01]  /*8030*/  S2R R5, SR_CgaCtaId ;  /* 0x0000000000057919 */ /* 0x000e220000008800 */
[----:B------:R-:W-:Y:S02]  /*8040*/  MOV R0, 0x400 ;  /* 0x0000040000007802 */ /* 0x000fe40000000f00 */
[----:B------:R-:W-:Y:S02]  /*8050*/  SHF.L.U32 R4, R3, 0x1f, RZ ;  /* 0x0000001f03047819 */ /* 0x000fe400000006ff */
[----:B0-----:R-:W-:-:S05]  /*8060*/  LEA R0, R5, R0, 0x18 ;  /* 0x0000000005007211 */ /* 0x001fca00078ec0ff */
[----:B------:R-:W-:-:S04]  /*8070*/  VIADD R0, R0, 0x18 ;  /* 0x0000001800007836 */ /* 0x000fc80000000000 */
[C---:B------:R-:W-:Y:S02]  /*8080*/  IMAD R7, R13.reuse, 0x8, R0 ;  /* 0x000000080d077824 */ /* 0x040fe400078e0200 */
[----:B------:R-:W-:Y:S02]  /*8090*/  VIADD R13, R13, 0x1 ;  /* 0x000000010d0d7836 */ /* 0x000fe40000000000 */
[----:B------:R-:W0:Y:S03]  /*80a0*/  SYNCS.PHASECHK.TRANS64.TRYWAIT P0, [R7+URZ], R4 ;  /* 0x00000004070075a7 */ /* 0x000e26000800017f */
[----:B------:R-:W-:-:S04]  /*80b0*/  ISETP.NE.AND P1, PT, R13, 0x3, PT ;  /* 0x000000030d00780c */ /* 0x000fc80003f25270 */
[----:B------:R-:W-:Y:S02]  /*80c0*/  SEL R2, RZ, 0x1, P1 ;  /* 0x00000001ff027807 */ /* 0x000fe40000800000 */
[----:B------:R-:W-:Y:S02]  /*80d0*/  SEL R13, R13, RZ, P1 ;  /* 0x000000ff0d0d7207 */ /* 0x000fe40000800000 */
[----:B------:R-:W-:-:S03]  /*80e0*/  LOP3.LUT R9, R3, R2, RZ, 0x3c, !PT ;  /* 0x0000000203097212 */ /* 0x000fc600078e3cff */
[----:B------:R-:W-:Y:S01]  /*80f0*/  IMAD R6, R13, 0x8, R0 ;  /* 0x000000080d067824 */ /* 0x000fe200078e0200 */
[----:B------:R-:W-:Y:S01]  /*8100*/  SHF.L.U32 R5, R9, 0x1f, RZ ;  /* 0x0000001f09057819 */ /* 0x000fe200000006ff */
[----:B0-----:R-:W-:Y:S06]  /*8110*/  @!P0 BRA `(.L_x_182) ;  /* 0x0000000000b88947 */ /* 0x001fec0003800000 */
.L_x_192:
[----:B------:R-:W1:Y:S01]  /*8120*/  SYNCS.PHASECHK.TRANS64.TRYWAIT P0, [R6+URZ], R5 ;  /* 0x00000005060075a7 */ /* 0x000e62000800017f */
[----:B------:R-:W-:-:S05]  /*8130*/  VIADD R2, R13, 0x1 ;  /* 0x000000010d027836 */ /* 0x000fca0000000000 */
[----:B------:R-:W-:-:S04]  /*8140*/  ISETP.NE.AND P1, PT, R2, 0x3, PT ;  /* 0x000000030200780c */ /* 0x000fc80003f25270 */
[----:B0-----:R-:W-:Y:S02]  /*8150*/  SEL R4, RZ, 0x1, P1 ;  /* 0x00000001ff047807 */ /* 0x001fe40000800000 */
[----:B------:R-:W-:Y:S02]  /*8160*/  SEL R3, R2, RZ, P1 ;  /* 0x000000ff02037207 */ /* 0x000fe40000800000 */
[----:B------:R-:W-:Y:S01]  /*8170*/  LOP3.LUT R4, R9, R4, RZ, 0x3c, !PT ;  /* 0x0000000409047212 */ /* 0x000fe200078e3cff */
[----:B-1----:R-:W-:Y:S06]  /*8180*/  @!P0 BRA `(.L_x_183) ;  /* 0x0000000000b08947 */ /* 0x002fec0003800000 */
.L_x_193:
[----:B------:R-:W-:Y:S01]  /*8190*/  IMAD R3, R3, 0x8, R0 ;  /* 0x0000000803037824 */ /* 0x000fe200078e0200 */
[----:B------:R-:W-:-:S07]  /*81a0*/  SHF.L.U32 R0, R4, 0x1f, RZ ;  /* 0x0000001f04007819 */ /* 0x000fce00000006ff */
.L_x_184:
[----:B-1----:R1:W2:Y:S02]  /*81b0*/  SYNCS.PHASECHK.TRANS64.TRYWAIT P0, [R3+URZ], R0 ;  /* 0x00000000030075a7 */ /* 0x0022a4000800017f */
[----:B--2---:R-:W-:Y:S05]  /*81c0*/  @!P0 NANOSLEEP.SYNCS 0x989680 ;  /* 0x009896800000895d */ /* 0x004fea0003900000 */
[----:B------:R-:W2:Y:S02]  /*81d0*/  @!P0 SYNCS.PHASECHK.TRANS64 P0, [R3+URZ], R0 ;  /* 0x00000000030085a7 */ /* 0x000ea4000800007f */
[----:B--2---:R-:W-:Y:S05]  /*81e0*/  @!P0 BRA `(.L_x_184) ;  /* 0xfffffffc00f08947 */ /* 0x004fea000383ffff */
.L_x_180:
[----:B------:R-:W-:Y:S05]  /*81f0*/  BSYNC B0 ;  /* 0x0000000000007941 */ /* 0x000fea0003800000 */
.L_x_179:
[----:B------:R-:W-:Y:S05]  /*8200*/  EXIT ;  /* 0x000000000000794d */ /* 0x000fea0003800000 */
.L_x_21:
[----:B-1----:R1:W2:Y:S02]  /*8210*/  SYNCS.PHASECHK.TRANS64.TRYWAIT P1, [R3+URZ], R0 ;  /* 0x00000000030075a7 */ /* 0x0022a4000802017f */
[----:B--2---:R-:W-:Y:S05]  /*8220*/  @!P1 NANOSLEEP.SYNCS 0x989680 ;  /* 0x009896800000995d */ /* 0x004fea0003900000 */
[----:B------:R-:W2:Y:S02]  /*8230*/  @!P1 SYNCS.PHASECHK.TRANS64 P1, [R3+URZ], R0 ;  /* 0x00000000030095a7 */ /* 0x000ea4000802007f */
[----:B--2---:R-:W-:Y:S05]  /*8240*/  @!P1 BRA `(.L_x_21) ;  /* 0xfffffffc00f09947 */ /* 0x004fea000383ffff */
[----:B------:R-:W-:Y:S05]  /*8250*/  BRA `(.L_x_20) ;  /* 0xffffff94004c7947 */ /* 0x000fea000383ffff */
.L_x_26:
[----:B-1----:R1:W2:Y:S02]  /*8260*/  SYNCS.PHASECHK.TRANS64.TRYWAIT P1, [R5+URZ], R4 ;  /* 0x00000004050075a7 */ /* 0x0022a4000802017f */
[----:B--2---:R-:W-:Y:S05]  /*8270*/  @!P1 NANOSLEEP.SYNCS 0x989680 ;  /* 0x009896800000995d */ /* 0x004fea0003900000 */
[----:B------:R-:W2:Y:S02]  /*8280*/  @!P1 SYNCS.PHASECHK.TRANS64 P1, [R5+URZ], R4 ;  /* 0x00000004050095a7 */ /* 0x000ea4000802007f */
[----:B--2---:R-:W-:Y:S05]  /*8290*/  @!P1 BRA `(.L_x_26) ;  /* 0xfffffffc00f09947 */ /* 0x004fea000383ffff */
[----:B------:R-:W-:Y:S05]  /*82a0*/  BRA `(.L_x_25) ;  /* 0xffffff9800987947 */ /* 0x000fea000383ffff */
.L_x_167:
[----:B------:R-:W-:Y:S01]  /*82b0*/  BSSY B1, `(.L_x_185) ;  /* 0x0000006000017945 */ /* 0x000fe20003800000 */
[----:B------:R-:W-:-:S07]  /*82c0*/  IMAD.MOV.U32 R15, RZ, RZ, -0x1 ;  /* 0xffffffffff0f7424 */ /* 0x000fce00078e00ff */
[----:B------:R-:W-:Y:S05]  /*82d0*/  WARPSYNC.COLLECTIVE R15, `(.L_x_186) ;  /* 0x000000000f0c7348 */ /* 0x000fea0003c00000 */
[----:B------:R-:W-:Y:S02]  /*82e0*/  ELECT P6, UR62, PT ;  /* 0x00000000003e782f */ /* 0x000fe400038c0000 */
[----:B------:R-:W-:Y:S01]  /*82f0*/  MOV R14, UR62 ;  /* 0x0000003e000e7c02 */ /* 0x000fe20008000f00 */
[----:B------:R-:W-:Y:S10]  /*8300*/  ENDCOLLECTIVE ;  /* 0x000000000000791b */ /* 0x000ff40003800000 */
.L_x_186:
[----:B------:R-:W-:Y:S05]  /*8310*/  BSYNC B1 ;  /* 0x0000000000017941 */ /* 0x000fea0003800000 */
.L_x_185:
[----:B------:R-:W-:Y:S05]  /*8320*/  BRA `(.L_x_187) ;  /* 0xfffffff000287947 */ /* 0x000fea000383ffff */
.L_x_170:
[----:B0-----:R0:W1:Y:S02]  /*8330*/  SYNCS.PHASECHK.TRANS64.TRYWAIT P0, [R21+URZ+0x18], R12 ;  /* 0x0000180c150075a7 */ /* 0x001064000800017f */
[----:B-1----:R-:W-:Y:S05]  /*8340*/  @!P0 NANOSLEEP.SYNCS 0x989680 ;  /* 0x009896800000895d */ /* 0x002fea0003900000 */
[----:B------:R-:W1:Y:S02]  /*8350*/  @!P0 SYNCS.PHASECHK.TRANS64 P0, [R21+URZ+0x18], R12 ;  /* 0x0000180c150085a7 */ /* 0x000e64000800007f */
[----:B-1----:R-:W-:Y:S05]  /*8360*/  @!P0 BRA `(.L_x_170) ;  /* 0xfffffffc00f08947 */ /* 0x002fea000383ffff */
[----:B------:R-:W-:Y:S05]  /*8370*/  BRA `(.L_x_188) ;  /* 0xfffffff000647947 */ /* 0x000fea000383ffff */
.L_x_178:
[----:B------:R-:W-:Y:S01]  /*8380*/  BSSY B0, `(.L_x_189) ;  /* 0x0000006000007945 */ /* 0x000fe20003800000 */
[----:B------:R-:W-:-:S07]  /*8390*/  IMAD.MOV.U32 R15, RZ, RZ, -0x1 ;  /* 0xffffffffff0f7424 */ /* 0x000fce00078e00ff */
[----:B------:R-:W-:Y:S05]  /*83a0*/  WARPSYNC.COLLECTIVE R15, `(.L_x_190) ;  /* 0x000000000f0c7348 */ /* 0x000fea0003c00000 */
[----:B------:R-:W-:Y:S02]  /*83b0*/  ELECT P6, UR62, PT ;  /* 0x00000000003e782f */ /* 0x000fe400038c0000 */
[----:B------:R-:W-:Y:S01]  /*83c0*/  MOV R14, UR62 ;  /* 0x0000003e000e7c02 */ /* 0x000fe20008000f00 */
[----:B------:R-:W-:Y:S10]  /*83d0*/  ENDCOLLECTIVE ;  /* 0x000000000000791b */ /* 0x000ff40003800000 */
.L_x_190:
[----:B------:R-:W-:Y:S05]  /*83e0*/  BSYNC B0 ;  /* 0x0000000000007941 */ /* 0x000fea0003800000 */
.L_x_189:
[----:B------:R-:W-:Y:S05]  /*83f0*/  BRA `(.L_x_191) ;  /* 0xfffffff800f47947 */ /* 0x000fea000383ffff */
.L_x_182:
[----:B0-----:R0:W1:Y:S02]  /*8400*/  SYNCS.PHASECHK.TRANS64.TRYWAIT P0, [R7+URZ], R4 ;  /* 0x00000004070075a7 */ /* 0x001064000800017f */
[----:B-1----:R-:W-:Y:S05]  /*8410*/  @!P0 NANOSLEEP.SYNCS 0x989680 ;  /* 0x009896800000895d */ /* 0x002fea0003900000 */
[----:B------:R-:W1:Y:S02]  /*8420*/  @!P0 SYNCS.PHASECHK.TRANS64 P0, [R7+URZ], R4 ;  /* 0x00000004070085a7 */ /* 0x000e64000800007f */
[----:B-1----:R-:W-:Y:S05]  /*8430*/  @!P0 BRA `(.L_x_182) ;  /* 0xfffffffc00f08947 */ /* 0x002fea000383ffff */
[----:B------:R-:W-:Y:S05]  /*8440*/  BRA `(.L_x_192) ;  /* 0xfffffffc00347947 */ /* 0x000fea000383ffff */
.L_x_183:
[----:B0-----:R0:W1:Y:S02]  /*8450*/  SYNCS.PHASECHK.TRANS64.TRYWAIT P0, [R6+URZ], R5 ;  /* 0x00000005060075a7 */ /* 0x001064000800017f */
[----:B-1----:R-:W-:Y:S05]  /*8460*/  @!P0 NANOSLEEP.SYNCS 0x989680 ;  /* 0x009896800000895d */ /* 0x002fea0003900000 */
[----:B------:R-:W1:Y:S02]  /*8470*/  @!P0 SYNCS.PHASECHK.TRANS64 P0, [R6+URZ], R5 ;  /* 0x00000005060085a7 */ /* 0x000e64000800007f */
[----:B-1----:R-:W-:Y:S05]  /*8480*/  @!P0 BRA `(.L_x_183) ;  /* 0xfffffffc00f08947 */ /* 0x002fea000383ffff */
[----:B------:R-:W-:Y:S05]  /*8490*/  BRA `(.L_x_193) ;  /* 0xfffffffc003c7947 */ /* 0x000fea000383ffff */
.L_x_194:
[----:B------:R-:W-:-:S00]  /*84a0*/  BRA `(.L_x_194) ;  /* 0xfffffffc00fc7947 */ /* 0x000fc0000383ffff */
[----:B------:R-:W-:-:S00]  /*84b0*/  NOP ;  /* 0x0000000000007918 */ /* 0x000fc00000000000 */
        /* <DEDUP_REMOVED lines=12> */
.L_x_195:


//--------------------- .nv.global.init           --------------------------
	.section	.nv.global.init,"aw",@progbits
.nv.global.init:
	.type		$str$22,@object
	.size		$str$22,($str$23 - $str$22)
$str$22:
        /*0000*/ 	.byte	0x6b, 0x5f, 0x74, 0x69, 0x6c, 0x65, 0x5f, 0x63, 0x6f, 0x75, 0x6e, 0x74, 0x20, 0x3e, 0x3d, 0x20
        /*0010*/ 	.byte	0x31, 0x00
	.type		$str$23,@object
	.size		$str$23,(__unnamed_1 - $str$23)
$str$23:
        /*0012*/ 	.byte	0x2f, 0x74, 0x6d, 0x70, 0x2f, 0x63, 0x75, 0x74, 0x6c, 0x61, 0x73, 0x73, 0x5f, 0x73, 0x77, 0x65
        /*0022*/ 	.byte	0x65, 0x70, 0x5f, 0x73, 0x72, 0x63, 0x2f, 0x69, 0x6e, 0x63, 0x6c, 0x75, 0x64, 0x65, 0x2f, 0x63
        /*0032*/ 	.byte	0x75, 0x74, 0x6c, 0x61, 0x73, 0x73, 0x2f, 0x67, 0x65, 0x6d, 0x6d, 0x2f, 0x63, 0x6f, 0x6c, 0x6c
        /*0042*/ 	.byte	0x65, 0x63, 0x74, 0x69, 0x76, 0x65, 0x2f, 0x73, 0x6d, 0x39, 0x30, 0x5f, 0x6d, 0x6d, 0x61, 0x5f
        /*0052*/ 	.byte	0x74, 0x6d, 0x61, 0x5f, 0x67, 0x6d, 0x6d, 0x61, 0x5f, 0x73, 0x73, 0x5f, 0x77, 0x61, 0x72, 0x70
        /*0062*/ 	.byte	0x73, 0x70, 0x65, 0x63, 0x69, 0x61, 0x6c, 0x69, 0x7a, 0x65, 0x64, 0x2e, 0x68, 0x70, 0x70, 0x00
	.type		__unnamed_1,@object
	.size		__unnamed_1,(.L_0 - __unnamed_1)
__unnamed_1:
        /*0072*/ 	.byte	0x76, 0x6f, 0x69, 0x64, 0x20, 0x63, 0x75, 0x74, 0x6c, 0x61, 0x73, 0x73, 0x3a, 0x3a, 0x67, 0x65
        /* <DEDUP_REMOVED lines=181> */
.L_0:


//--------------------- .nv.shared._ZN7cutlass13device_kernelINS_4gemm6kernel13GemmUniversalIN4cute5tupleIJiiiiEEENS1_10collective13CollectiveMmaINS1_34MainloopSm90TmaGmmaWarpSpecializedILi3ENS5_IJNS4_1CILi2EEESB_NSA_ILi1EEEEEENS1_35KernelTmaWarpSpecializedCooperativeEEENS5_IJNSA_ILi128EEESG_SG_EEENS_6half_tENS5_IJlSC_lEEESI_SJ_NS4_8TiledMMAINS4_8MMA_AtomIJNS4_4SM904GMMA26MMA_64x128x16_F32F16F16_SSILNSN_5MajorE0ELSP_0ELNSN_7ScaleInE1ELSQ_1EEEEEENS4_6LayoutINS5_IJSB_SC_SC_EEENS5_IJSC_NSA_ILi0EEESV_EEEEENS5_IJNS4_10UnderscoreESY_SY_EEEEENS4_23SM90_TMA_LOAD_MULTICASTENS4_14ComposedLayoutINS4_7SwizzleILi3ELi4ELi3EEENS4_18smem_ptr_flag_bitsILi16EEENST_INS5_IJNSA_ILi8EEENSA_ILi64EEEEEENS5_IJS18_SC_EEEEEEEvNS4_8identityES11_S1C_vS1D_EENS_8epilogue10collective6detail29Sm90TmaWarpSpecializedAdapterINS1G_15DefaultEpilogueISI_SJ_SJ_NS1F_6thread17LinearCombinationISI_Li1EffLNS1K_9ScaleType4KindE0ELNS_15FloatRoundStyleE2ESI_EENS1_15EpilogueDefaultEEEEEvvEEEEvNT_6ParamsE --------------------------
	.section	.nv.shared._ZN7cutlass13device_kernelINS_4gemm6kernel13GemmUniversalIN4cute5tupleIJiiiiEEENS1_10collective13CollectiveMmaINS1_34MainloopSm90TmaGmmaWarpSpecializedILi3ENS5_IJNS4_1CILi2EEESB_NSA_ILi1EEEEEENS1_35KernelTmaWarpSpecializedCooperativeEEENS5_IJNSA_ILi128EEESG_SG_EEENS_6half_tENS5_IJlSC_lEEESI_SJ_NS4_8TiledMMAINS4_8MMA_AtomIJNS4_4SM904GMMA26MMA_64x128x16_F32F16F16_SSILNSN_5MajorE0ELSP_0ELNSN_7ScaleInE1ELSQ_1EEEEEENS4_6LayoutINS5_IJSB_SC_SC_EEENS5_IJSC_NSA_ILi0EEESV_EEEEENS5_IJNS4_10UnderscoreESY_SY_EEEEENS4_23SM90_TMA_LOAD_MULTICASTENS4_14ComposedLayoutINS4_7SwizzleILi3ELi4ELi3EEENS4_18smem_ptr_flag_bitsILi16EEENST_INS5_IJNSA_ILi8EEENSA_ILi64EEEEEENS5_IJS18_SC_EEEEEEEvNS4_8identityES11_S1C_vS1D_EENS_8epilogue10collective6detail29Sm90TmaWarpSpecializedAdapterINS1G_15DefaultEpilogueISI_SJ_SJ_NS1F_6thread17LinearCombinationISI_Li1EffLNS1K_9ScaleType4KindE0ELNS_15FloatRoundStyleE2ESI_EENS1_15EpilogueDefaultEEEEEvvEEEEvNT_6ParamsE,"aw",@nobits
	.sectionflags	@""
	.align	16
	.zero		1024


//--------------------- .nv.shared.reserved.0     --------------------------
	.section	.nv.shared.reserved.0,"aw",@nobits
	.weak		__nv_reservedSMEM_offset_0_alias
	.size		__nv_reservedSMEM_offset_0_alias, 0, 0
	.other		__nv_reservedSMEM_offset_0_alias,@"STO_CUDA_RESERVED_SHARED STV_DEFAULT"
__nv_reservedSMEM_offset_0_alias:
	.zero		0


//--------------------- .nv.global                --------------------------
	.section	.nv.global,"aw",@nobits
.nv.global:
	.type		_ZN40_INTERNAL_c1d0907b_4_k_cu_09ac6019_226904cute1_E,@object
	.size		_ZN40_INTERNAL_c1d0907b_4_k_cu_09ac6019_226904cute1_E,(_ZN40_INTERNAL_c1d0907b_4_k_cu_09ac6019_226904cuda3std3__45__cpo6cbeginE - _ZN40_INTERNAL_c1d0907b_4_k_cu_09ac6019_226904cute1_E)
_ZN40_INTERNAL_c1d0907b_4_k_cu_09ac6019_226904cute1_E:
	.zero		1
	.type		_ZN40_INTERNAL_c1d0907b_4_k_cu_09ac6019_226904cuda3std3__45__cpo6cbeginE,@object
	.size		_ZN40_INTERNAL_c1d0907b_4_k_cu_09ac6019_226904cuda3std3__45__cpo6cbeginE,(_ZN40_INTERNAL_c1d0907b_4_k_cu_09ac6019_226904cuda3std3__48in_placeE - _ZN40_INTERNAL_c1d0907b_4_k_cu_09ac6019_226904cuda3std3__45__cpo6cbeginE)
_ZN40_INTERNAL_c1d0907b_4_k_cu_09ac6019_226904cuda3std3__45__cpo6cbeginE:
	.zero		1
	.type		_ZN40_INTERNAL_c1d0907b_4_k_cu_09ac6019_226904cuda3std3__48in_placeE,@object
	.size		_ZN40_INTERNAL_c1d0907b_4_k_cu_09ac6019_226904cuda3std3__48in_placeE,(_ZN40_INTERNAL_c1d0907b_4_k_cu_09ac6019_226904cuda3std6ranges3__45__cpo9iter_moveE - _ZN40_INTERNAL_c1d0907b_4_k_cu_09ac6019_226904cuda3std3__48in_placeE)
_ZN40_INTERNAL_c1d0907b_4_k_cu_09ac6019_226904cuda3std3__48in_placeE:
	.zero		1
	.type		_ZN40_INTERNAL_c1d0907b_4_k_cu_09ac6019_226904cuda3std6ranges3__45__cpo9iter_moveE,@object
	.size		_ZN40_INTERNAL_c1d0907b_4_k_cu_09ac6019_226904cuda3std6ranges3__45__cpo9iter_moveE,(_ZN40_INTERNAL_c1d0907b_4_k_cu_09ac6019_226904cuda3std3__45__cpo5beginE - _ZN40_INTERNAL_c1d0907b_4_k_cu_09ac6019_226904cuda3std6ranges3__45__cpo9iter_moveE)
_ZN40_INTERNAL_c1d0907b_4_k_cu_09ac6019_226904cuda3std6ranges3__45__cpo9iter_moveE:
	.zero		1
	.type		_ZN40_INTERNAL_c1d0907b_4_k_cu_09ac6019_226904cuda3std3__45__cpo5beginE,@object
	.size		_ZN40_INTERNAL_c1d0907b_4_k_cu_09ac6019_226904cuda3std3__45__cpo5beginE,(_ZN40_INTERNAL_c1d0907b_4_k_cu_09ac6019_226904cuda3std3__442_GLOBAL__N__c1d0907b_4_k_cu_09ac6019_226906ignoreE - _ZN40_INTERNAL_c1d0907b_4_k_cu_09ac6019_226904cuda3std3__45__cpo5beginE)
_ZN40_INTERNAL_c1d0907b_4_k_cu_09ac6019_226904cuda3std3__45__cpo5beginE:
	.zero		1
	.type		_ZN40_INTERNAL_c1d0907b_4_k_cu_09ac6019_226904cuda3std3__442_GLOBAL__N__c1d0907b_4_k_cu_09ac6019_226906ignoreE,@object
	.size		_ZN40_INTERNAL_c1d0907b_4_k_cu_09ac6019_226904cuda3std3__442_GLOBAL__N__c1d0907b_4_k_cu_09ac6019_226906ignoreE,(_ZN40_INTERNAL_c1d0907b_4_k_cu_09ac6019_226904cute7productE - _ZN40_INTERNAL_c1d0907b_4_k_cu_09ac6019_226904cuda3std3__442_GLOBAL__N__c1d0907b_4_k_cu_09ac6019_226906ignoreE)
_ZN40_INTERNAL_c1d0907b_4_k_cu_09ac6019_226904cuda3std3__442_GLOBAL__N__c1d0907b_4_k_cu_09ac6019_226906ignoreE:
	.zero		1
	.type		_ZN40_INTERNAL_c1d0907b_4_k_cu_09ac6019_226904cute7productE,@object
	.size		_ZN40_INTERNAL_c1d0907b_4_k_cu_09ac6019_226904cute7productE,(_ZN40_INTERNAL_c1d0907b_4_k_cu_09ac6019_226904cuda3std3__45__cpo3endE - _ZN40_INTERNAL_c1d0907b_4_k_cu_09ac6019_226904cute7productE)
_ZN40_INTERNAL_c1d0907b_4_k_cu_09ac6019_226904cute7productE:
	.zero		1
	.type		_ZN40_INTERNAL_c1d0907b_4_k_cu_09ac6019_226904cuda3std3__45__cpo3endE,@object
	.size		_ZN40_INTERNAL_c1d0907b_4_k_cu_09ac6019_226904cuda3std3__45__cpo3endE,(_ZN40_INTERNAL_c1d0907b_4_k_cu_09ac6019_226904cuda3std3__419piecewise_constructE - _ZN40_INTERNAL_c1d0907b_4_k_cu_09ac6019_226904cuda3std3__45__cpo3endE)
_ZN40_INTERNAL_c1d0907b_4_k_cu_09ac6019_226904cuda3std3__45__cpo3endE:
	.zero		1
	.type		_ZN40_INTERNAL_c1d0907b_4_k_cu_09ac6019_226904cuda3std3__419piecewise_constructE,@object
	.size		_ZN40_INTERNAL_c1d0907b_4_k_cu_09ac6019_226904cuda3std3__419piecewise_constructE,(_ZN40_INTERNAL_c1d0907b_4_k_cu_09ac6019_226904cuda3std3__45__cpo4cendE - _ZN40_INTERNAL_c1d0907b_4_k_cu_09ac6019_226904cuda3std3__419piecewise_constructE)
_ZN40_INTERNAL_c1d0907b_4_k_cu_09ac6019_226904cuda3std3__419piecewise_constructE:
	.zero		1
	.type		_ZN40_INTERNAL_c1d0907b_4_k_cu_09ac6019_226904cuda3std3__45__cpo4cendE,@object
	.size		_ZN40_INTERNAL_c1d0907b_4_k_cu_09ac6019_226904cuda3std3__45__cpo4cendE,(_ZN40_INTERNAL_c1d0907b_4_k_cu_09ac6019_226904cuda3std6ranges3__45__cpo4swapE - _ZN40_INTERNAL_c1d0907b_4_k_cu_09ac6019_226904cuda3std3__45__cpo4cendE)
_ZN40_INTERNAL_c1d0907b_4_k_cu_09ac6019_226904cuda3std3__45__cpo4cendE:
	.zero		1
	.type		_ZN40_INTERNAL_c1d0907b_4_k_cu_09ac6019_226904cuda3std6ranges3__45__cpo4swapE,@object
	.size		_ZN40_INTERNAL_c1d0907b_4_k_cu_09ac6019_226904cuda3std6ranges3__45__cpo4swapE,(.L_8 - _ZN40_INTERNAL_c1d0907b_4_k_cu_09ac6019_226904cuda3std6ranges3__45__cpo4swapE)
_ZN40_INTERNAL_c1d0907b_4_k_cu_09ac6019_226904cuda3std6ranges3__45__cpo4swapE:
	.zero		1
.L_8:


//--------------------- .nv.constant0._ZN7cutlass13device_kernelINS_4gemm6kernel13GemmUniversalIN4cute5tupleIJiiiiEEENS1_10collective13CollectiveMmaINS1_34MainloopSm90TmaGmmaWarpSpecializedILi3ENS5_IJNS4_1CILi2EEESB_NSA_ILi1EEEEEENS1_35KernelTmaWarpSpecializedCooperativeEEENS5_IJNSA_ILi128EEESG_SG_EEENS_6half_tENS5_IJlSC_lEEESI_SJ_NS4_8TiledMMAINS4_8MMA_AtomIJNS4_4SM904GMMA26MMA_64x128x16_F32F16F16_SSILNSN_5MajorE0ELSP_0ELNSN_7ScaleInE1ELSQ_1EEEEEENS4_6LayoutINS5_IJSB_SC_SC_EEENS5_IJSC_NSA_ILi0EEESV_EEEEENS5_IJNS4_10UnderscoreESY_SY_EEEEENS4_23SM90_TMA_LOAD_MULTICASTENS4_14ComposedLayoutINS4_7SwizzleILi3ELi4ELi3EEENS4_18smem_ptr_flag_bitsILi16EEENST_INS5_IJNSA_ILi8EEENSA_ILi64EEEEEENS5_IJS18_SC_EEEEEEEvNS4_8identityES11_S1C_vS1D_EENS_8epilogue10collective6detail29Sm90TmaWarpSpecializedAdapterINS1G_15DefaultEpilogueISI_SJ_SJ_NS1F_6thread17LinearCombinationISI_Li1EffLNS1K_9ScaleType4KindE0ELNS_15FloatRoundStyleE2ESI_EENS1_15EpilogueDefaultEEEEEvvEEEEvNT_6ParamsE --------------------------
	.section	.nv.constant0._ZN7cutlass13device_kernelINS_4gemm6kernel13GemmUniversalIN4cute5tupleIJiiiiEEENS1_10collective13CollectiveMmaINS1_34MainloopSm90TmaGmmaWarpSpecializedILi3ENS5_IJNS4_1CILi2EEESB_NSA_ILi1EEEEEENS1_35KernelTmaWarpSpecializedCooperativeEEENS5_IJNSA_ILi128EEESG_SG_EEENS_6half_tENS5_IJlSC_lEEESI_SJ_NS4_8TiledMMAINS4_8MMA_AtomIJNS4_4SM904GMMA26MMA_64x128x16_F32F16F16_SSILNSN_5MajorE0ELSP_0ELNSN_7ScaleInE1ELSQ_1EEEEEENS4_6LayoutINS5_IJSB_SC_SC_EEENS5_IJSC_NSA_ILi0EEESV_EEEEENS5_IJNS4_10UnderscoreESY_SY_EEEEENS4_23SM90_TMA_LOAD_MULTICASTENS4_14ComposedLayoutINS4_7SwizzleILi3ELi4ELi3EEENS4_18smem_ptr_flag_bitsILi16EEENST_INS5_IJNSA_ILi8EEENSA_ILi64EEEEEENS5_IJS18_SC_EEEEEEEvNS4_8identityES11_S1C_vS1D_EENS_8epilogue10collective6detail29Sm90TmaWarpSpecializedAdapterINS1G_15DefaultEpilogueISI_SJ_SJ_NS1F_6thread17LinearCombinationISI_Li1EffLNS1K_9ScaleType4KindE0ELNS_15FloatRoundStyleE2ESI_EENS1_15EpilogueDefaultEEEEEvvEEEEvNT_6ParamsE,"a",@progbits
	.sectionflags	@""
	.align	4
.nv.constant0._ZN7cutlass13device_kernelINS_4gemm6kernel13GemmUniversalIN4cute5tupleIJiiiiEEENS1_10collective13CollectiveMmaINS1_34MainloopSm90TmaGmmaWarpSpecializedILi3ENS5_IJNS4_1CILi2EEESB_NSA_ILi1EEEEEENS1_35KernelTmaWarpSpecializedCooperativeEEENS5_IJNSA_ILi128EEESG_SG_EEENS_6half_tENS5_IJlSC_lEEESI_SJ_NS4_8TiledMMAINS4_8MMA_AtomIJNS4_4SM904GMMA26MMA_64x128x16_F32F16F16_SSILNSN_5MajorE0ELSP_0ELNSN_7ScaleInE1ELSQ_1EEEEEENS4_6LayoutINS5_IJSB_SC_SC_EEENS5_IJSC_NSA_ILi0EEESV_EEEEENS5_IJNS4_10UnderscoreESY_SY_EEEEENS4_23SM90_TMA_LOAD_MULTICASTENS4_14ComposedLayoutINS4_7SwizzleILi3ELi4ELi3EEENS4_18smem_ptr_flag_bitsILi16EEENST_INS5_IJNSA_ILi8EEENSA_ILi64EEEEEENS5_IJS18_SC_EEEEEEEvNS4_8identityES11_S1C_vS1D_EENS_8epilogue10collective6detail29Sm90TmaWarpSpecializedAdapterINS1G_15DefaultEpilogueISI_SJ_SJ_NS1F_6thread17LinearCombinationISI_Li1EffLNS1K_9ScaleType4KindE0ELNS_15FloatRoundStyleE2ESI_EENS1_15EpilogueDefaultEEEEEvvEEEEvNT_6ParamsE:
	.zero		1664


//--------------------- SYMBOLS --------------------------

	.type		.nv.reservedSmem.offset0,@object
	.size		.nv.reservedSmem.offset0,0x4
	.type		__assertfail,@function
